	.headerflags	@"EF_CUDA_TEXMODE_UNIFIED EF_CUDA_64BIT_ADDRESS EF_CUDA_SM86 EF_CUDA_VIRTUAL_SM(EF_CUDA_SM86)"
	.elftype	@"ET_EXEC"


//--------------------- .nv.info                  --------------------------
	.section	.nv.info,"",@"SHT_CUDA_INFO"
	.align	4


	//----- nvinfo : EIATTR_REGCOUNT
	.align		4
        /*0000*/ 	.byte	0x04, 0x2f
        /*0002*/ 	.short	(.L_2 - .L_1)
	.align		4
.L_1:
        /*0004*/ 	.word	index@(triton_red_fused__to_copy_add_amax_amin_cat_clamp_mul_reciprocal_7)
        /*0008*/ 	.word	0x00000022


	//----- nvinfo : EIATTR_MIN_STACK_SIZE
	.align		4
.L_2:
        /*000c*/ 	.byte	0x04, 0x12
        /*000e*/ 	.short	(.L_4 - .L_3)
	.align		4
.L_3:
        /*0010*/ 	.word	index@(triton_red_fused__to_copy_add_amax_amin_cat_clamp_mul_reciprocal_7)
        /*0014*/ 	.word	0x00000000


	//----- nvinfo : EIATTR_FRAME_SIZE
	.align		4
.L_4:
        /*0018*/ 	.byte	0x04, 0x11
        /*001a*/ 	.short	(.L_6 - .L_5)
	.align		4
.L_5:
        /*001c*/ 	.word	index@(triton_red_fused__to_copy_add_amax_amin_cat_clamp_mul_reciprocal_7)
        /*0020*/ 	.word	0x00000000


	//----- nvinfo : EIATTR_MIN_STACK_SIZE
	.align		4
.L_6:
        /*0024*/ 	.byte	0x04, 0x12
        /*0026*/ 	.short	(.L_8 - .L_7)
	.align		4
.L_7:
        /*0028*/ 	.word	index@(triton_red_fused__to_copy_add_amax_amin_cat_clamp_mul_reciprocal_7)
        /*002c*/ 	.word	0x00000000
.L_8:


//--------------------- .nv.info.triton_red_fused__to_copy_add_amax_amin_cat_clamp_mul_reciprocal_7 --------------------------
	.section	.nv.info.triton_red_fused__to_copy_add_amax_amin_cat_clamp_mul_reciprocal_7,"",@"SHT_CUDA_INFO"
	.sectionflags	@""
	.align	4


	//----- nvinfo : EIATTR_CUDA_API_VERSION
	.align		4
        /*0000*/ 	.byte	0x04, 0x37
        /*0002*/ 	.short	(.L_10 - .L_9)
.L_9:
        /*0004*/ 	.word	0x0000007c


	//----- nvinfo : EIATTR_SW2861232_WAR
	.align		4
.L_10:
        /*0008*/ 	.byte	0x01, 0x35
	.zero		2


	//----- nvinfo : EIATTR_PARAM_CBANK
	.align		4
        /*000c*/ 	.byte	0x04, 0x0a
        /*000e*/ 	.short	(.L_12 - .L_11)
	.align		4
.L_11:
        /*0010*/ 	.word	index@(.nv.constant0.triton_red_fused__to_copy_add_amax_amin_cat_clamp_mul_reciprocal_7)
        /*0014*/ 	.short	0x0160
        /*0016*/ 	.short	0x0038


	//----- nvinfo : EIATTR_CBANK_PARAM_SIZE
	.align		4
.L_12:
        /*0018*/ 	.byte	0x03, 0x19
        /*001a*/ 	.short	0x0038


	//----- nvinfo : EIATTR_KPARAM_INFO
	.align		4
        /*001c*/ 	.byte	0x04, 0x17
        /*001e*/ 	.short	(.L_14 - .L_13)
.L_13:
        /*0020*/ 	.word	0x00000000
        /*0024*/ 	.short	0x0007
        /*0026*/ 	.short	0x0030
        /*0028*/ 	.byte	0x00, 0xf4, 0x21, 0x00


	//----- nvinfo : EIATTR_KPARAM_INFO
	.align		4
.L_14:
        /*002c*/ 	.byte	0x04, 0x17
        /*002e*/ 	.short	(.L_16 - .L_15)
.L_15:
        /*0030*/ 	.word	0x00000000
        /*0034*/ 	.short	0x0006
        /*0036*/ 	.short	0x002c
        /*0038*/ 	.byte	0x00, 0xf0, 0x11, 0x00


	//----- nvinfo : EIATTR_KPARAM_INFO
	.align		4
.L_16:
        /*003c*/ 	.byte	0x04, 0x17
        /*003e*/ 	.short	(.L_18 - .L_17)
.L_17:
        /*0040*/ 	.word	0x00000000
        /*0044*/ 	.short	0x0005
        /*0046*/ 	.short	0x0028
        /*0048*/ 	.byte	0x00, 0xf0, 0x11, 0x00


	//----- nvinfo : EIATTR_KPARAM_INFO
	.align		4
.L_18:
        /*004c*/ 	.byte	0x04, 0x17
        /*004e*/ 	.short	(.L_20 - .L_19)
.L_19:
        /*0050*/ 	.word	0x00000000
        /*0054*/ 	.short	0x0004
        /*0056*/ 	.short	0x0020
        /*0058*/ 	.byte	0x00, 0xf4, 0x21, 0x00


	//----- nvinfo : EIATTR_KPARAM_INFO
	.align		4
.L_20:
        /*005c*/ 	.byte	0x04, 0x17
        /*005e*/ 	.short	(.L_22 - .L_21)
.L_21:
        /*0060*/ 	.word	0x00000000
        /*0064*/ 	.short	0x0003
        /*0066*/ 	.short	0x0018
        /*0068*/ 	.byte	0x00, 0xf4, 0x21, 0x00


	//----- nvinfo : EIATTR_KPARAM_INFO
	.align		4
.L_22:
        /*006c*/ 	.byte	0x04, 0x17
        /*006e*/ 	.short	(.L_24 - .L_23)
.L_23:
        /*0070*/ 	.word	0x00000000
        /*0074*/ 	.short	0x0002
        /*0076*/ 	.short	0x0010
        /*0078*/ 	.byte	0x00, 0xf4, 0x21, 0x00


	//----- nvinfo : EIATTR_KPARAM_INFO
	.align		4
.L_24:
        /*007c*/ 	.byte	0x04, 0x17
        /*007e*/ 	.short	(.L_26 - .L_25)
.L_25:
        /*0080*/ 	.word	0x00000000
        /*0084*/ 	.short	0x0001
        /*0086*/ 	.short	0x0008
        /*0088*/ 	.byte	0x00, 0xf4, 0x21, 0x00


	//----- nvinfo : EIATTR_KPARAM_INFO
	.align		4
.L_26:
        /*008c*/ 	.byte	0x04, 0x17
        /*008e*/ 	.short	(.L_28 - .L_27)
.L_27:
        /*0090*/ 	.word	0x00000000
        /*0094*/ 	.short	0x0000
        /*0096*/ 	.short	0x0000
        /*0098*/ 	.byte	0x00, 0xf4, 0x21, 0x00


	//----- nvinfo : EIATTR_MAXREG_COUNT
	.align		4
.L_28:
        /*009c*/ 	.byte	0x03, 0x1b
        /*009e*/ 	.short	0x0040


	//----- nvinfo : EIATTR_COOP_GROUP_MASK_REGIDS
	.align		4
        /*00a0*/ 	.byte	0x04, 0x29
        /*00a2*/ 	.short	(.L_30 - .L_29)


	//   ....[0]....
.L_29:
        /*00a4*/ 	.word	0xffffffff


	//   ....[1]....
        /*00a8*/ 	.word	0xffffffff


	//   ....[2]....
        /*00ac*/ 	.word	0xffffffff


	//   ....[3]....
        /*00b0*/ 	.word	0xffffffff


	//   ....[4]....
        /*00b4*/ 	.word	0xffffffff


	//   ....[5]....
        /*00b8*/ 	.word	0xffffffff


	//   ....[6]....
        /*00bc*/ 	.word	0xffffffff


	//   ....[7]....
        /*00c0*/ 	.word	0xffffffff


	//   ....[8]....
        /*00c4*/ 	.word	0xffffffff


	//   ....[9]....
        /*00c8*/ 	.word	0xffffffff


	//   ....[10]....
        /*00cc*/ 	.word	0xffffffff


	//   ....[11]....
        /*00d0*/ 	.word	0xffffffff


	//   ....[12]....
        /*00d4*/ 	.word	0xffffffff


	//   ....[13]....
        /*00d8*/ 	.word	0xffffffff


	//   ....[14]....
        /*00dc*/ 	.word	0xffffffff


	//   ....[15]....
        /*00e0*/ 	.word	0xffffffff


	//   ....[16]....
        /*00e4*/ 	.word	0xffffffff


	//   ....[17]....
        /*00e8*/ 	.word	0xffffffff


	//   ....[18]....
        /*00ec*/ 	.word	0xffffffff


	//   ....[19]....
        /*00f0*/ 	.word	0xffffffff


	//----- nvinfo : EIATTR_COOP_GROUP_INSTR_OFFSETS
	.align		4
.L_30:
        /*00f4*/ 	.byte	0x04, 0x28
        /*00f6*/ 	.short	(.L_32 - .L_31)


	//   ....[0]....
.L_31:
        /*00f8*/ 	.word	0x00000e10


	//   ....[1]....
        /*00fc*/ 	.word	0x00000e50


	//   ....[2]....
        /*0100*/ 	.word	0x00000e90


	//   ....[3]....
        /*0104*/ 	.word	0x00000ed0


	//   ....[4]....
        /*0108*/ 	.word	0x00000f20


	//   ....[5]....
        /*010c*/ 	.word	0x00001040


	//   ....[6]....
        /*0110*/ 	.word	0x00001050


	//   ....[7]....
        /*0114*/ 	.word	0x000010d0


	//   ....[8]....
        /*0118*/ 	.word	0x000010f0


	//   ....[9]....
        /*011c*/ 	.word	0x00001140


	//   ....[10]....
        /*0120*/ 	.word	0x00001170


	//   ....[11]....
        /*0124*/ 	.word	0x000011c0


	//   ....[12]....
        /*0128*/ 	.word	0x000011f0


	//   ....[13]....
        /*012c*/ 	.word	0x00001250


	//   ....[14]....
        /*0130*/ 	.word	0x00001270


	//   ....[15]....
        /*0134*/ 	.word	0x00001340


	//   ....[16]....
        /*0138*/ 	.word	0x000013b0


	//   ....[17]....
        /*013c*/ 	.word	0x000013f0


	//   ....[18]....
        /*0140*/ 	.word	0x00001430


	//   ....[19]....
        /*0144*/ 	.word	0x00001470


	//----- nvinfo : EIATTR_EXIT_INSTR_OFFSETS
	.align		4
.L_32:
        /*0148*/ 	.byte	0x04, 0x1c
        /*014a*/ 	.short	(.L_34 - .L_33)


	//   ....[0]....
.L_33:
        /*014c*/ 	.word	0x000022d0


	//----- nvinfo : EIATTR_REQNTID
	.align		4
.L_34:
        /*0150*/ 	.byte	0x04, 0x10
        /*0152*/ 	.short	(.L_36 - .L_35)
.L_35:
        /*0154*/ 	.word	0x00000400
        /*0158*/ 	.word	0x00000001
        /*015c*/ 	.word	0x00000001


	//----- nvinfo : EIATTR_CRS_STACK_SIZE
	.align		4
.L_36:
        /*0160*/ 	.byte	0x04, 0x1e
        /*0162*/ 	.short	(.L_38 - .L_37)
.L_37:
        /*0164*/ 	.word	0x00000000
.L_38:


//--------------------- .nv.callgraph             --------------------------
	.section	.nv.callgraph,"",@"SHT_CUDA_CALLGRAPH"
	.align	4
	.sectionentsize	8
	.align		4
        /*0000*/ 	.word	0x00000000
	.align		4
        /*0004*/ 	.word	0xffffffff
	.align		4
        /*0008*/ 	.word	0x00000000
	.align		4
        /*000c*/ 	.word	0xfffffffe
	.align		4
        /*0010*/ 	.word	0x00000000
	.align		4
        /*0014*/ 	.word	0xfffffffd
	.align		4
        /*0018*/ 	.word	0x00000000
	.align		4
        /*001c*/ 	.word	0xfffffffc


//--------------------- .nv.rel.action            --------------------------
	.section	.nv.rel.action,"",@"SHT_CUDA_RELOCINFO"
	.align	8
	.sectionentsize	8
        /*0000*/ 	.byte	0x73, 0x00, 0x00, 0x00, 0x00, 0x00, 0x00, 0x00, 0x00, 0x00, 0x00, 0x11, 0x25, 0x00, 0x05, 0x36


//--------------------- .nv.constant4             --------------------------
	.section	.nv.constant4,"a",@progbits
	.align	8
	.align		8
.nv.constant4:
        /*0000*/ 	.dword	_$_str


//--------------------- .nv.constant0.triton_red_fused__to_copy_add_amax_amin_cat_clamp_mul_reciprocal_7 --------------------------
	.section	.nv.constant0.triton_red_fused__to_copy_add_amax_amin_cat_clamp_mul_reciprocal_7,"a",@progbits
	.sectionflags	@""
	.align	4
.nv.constant0.triton_red_fused__to_copy_add_amax_amin_cat_clamp_mul_reciprocal_7:
	.zero		408


//--------------------- .text.triton_red_fused__to_copy_add_amax_amin_cat_clamp_mul_reciprocal_7 --------------------------
	.section	.text.triton_red_fused__to_copy_add_amax_amin_cat_clamp_mul_reciprocal_7,"ax",@progbits
	.sectionflags	@"SHF_BARRIERS=1"
	.sectioninfo	@"SHI_REGISTERS=34"
	.align	128
        .global         triton_red_fused__to_copy_add_amax_amin_cat_clamp_mul_reciprocal_7
        .type           triton_red_fused__to_copy_add_amax_amin_cat_clamp_mul_reciprocal_7,@function
        .size           triton_red_fused__to_copy_add_amax_amin_cat_clamp_mul_reciprocal_7,(.L_x_27 - triton_red_fused__to_copy_add_amax_amin_cat_clamp_mul_reciprocal_7)
        .other          triton_red_fused__to_copy_add_amax_amin_cat_clamp_mul_reciprocal_7,@"STO_CUDA_ENTRY STV_DEFAULT"
triton_red_fused__to_copy_add_amax_amin_cat_clamp_mul_reciprocal_7:
.text.triton_red_fused__to_copy_add_amax_amin_cat_clamp_mul_reciprocal_7:
[----:B------:R-:W-:Y:S02]  /*0000*/  IMAD.MOV.U32 R1, RZ, RZ, c[0x0][0x28] ;  /* 0x00000a00ff017624 */ /* 0x000fe400078e00ff */
[----:B------:R-:W0:Y:S01]  /*0010*/  S2R R12, SR_TID.X ;  /* 0x00000000000c7919 */ /* 0x000e220000002100 */
[----:B------:R-:W-:Y:S01]  /*0020*/  IMAD.MOV.U32 R23, RZ, RZ, 0x7f800000 ;  /* 0x7f800000ff177424 */ /* 0x000fe200078e00ff */
[----:B------:R-:W-:Y:S01]  /*0030*/  ULDC.64 UR4, c[0x0][0x118] ;  /* 0x0000460000047ab9 */ /* 0x000fe20000000a00 */
[----:B------:R-:W-:Y:S01]  /*0040*/  IMAD.MOV.U32 R15, RZ, RZ, -0x800000 ;  /* 0xff800000ff0f7424 */ /* 0x000fe200078e00ff */
[----:B------:R-:W1:Y:S01]  /*0050*/  S2R R2, SR_CTAID.X ;  /* 0x0000000000027919 */ /* 0x000e620000002500 */
[----:B------:R-:W-:Y:S02]  /*0060*/  IMAD.MOV.U32 R14, RZ, RZ, RZ ;  /* 0x000000ffff0e7224 */ /* 0x000fe400078e00ff */
[----:B------:R-:W-:Y:S02]  /*0070*/  IMAD.MOV.U32 R27, RZ, RZ, RZ ;  /* 0x000000ffff1b7224 */ /* 0x000fe400078e00ff */
[----:B------:R-:W-:Y:S02]  /*0080*/  IMAD.MOV.U32 R22, RZ, RZ, -0x800000 ;  /* 0xff800000ff167424 */ /* 0x000fe400078e00ff */
[----:B------:R-:W-:-:S02]  /*0090*/  IMAD.MOV.U32 R18, RZ, RZ, -0x800000 ;  /* 0xff800000ff127424 */ /* 0x000fc400078e00ff */
[----:B------:R-:W-:Y:S02]  /*00a0*/  IMAD.MOV.U32 R25, RZ, RZ, -0x800000 ;  /* 0xff800000ff197424 */ /* 0x000fe400078e00ff */
[----:B------:R-:W-:Y:S02]  /*00b0*/  IMAD.MOV.U32 R24, RZ, RZ, 0x7f800000 ;  /* 0x7f800000ff187424 */ /* 0x000fe400078e00ff */
[----:B------:R-:W-:Y:S02]  /*00c0*/  IMAD.MOV.U32 R19, RZ, RZ, 0x7f800000 ;  /* 0x7f800000ff137424 */ /* 0x000fe400078e00ff */
[----:B------:R-:W-:Y:S02]  /*00d0*/  IMAD.MOV.U32 R26, RZ, RZ, 0x7f800000 ;  /* 0x7f800000ff1a7424 */ /* 0x000fe400078e00ff */
[----:B0-----:R-:W-:Y:S01]  /*00e0*/  IMAD.SHL.U32 R3, R12, 0x4, RZ ;  /* 0x000000040c037824 */ /* 0x001fe200078e00ff */
[----:B-1----:R-:W-:-:S04]  /*00f0*/  ISETP.GE.AND P2, PT, R2, 0x1010, PT ;  /* 0x000010100200780c */ /* 0x002fc80003f46270 */
[----:B------:R-:W-:-:S05]  /*0100*/  LOP3.LUT R3, R3, 0xffc, RZ, 0xc0, !PT ;  /* 0x00000ffc03037812 */ /* 0x000fca00078ec0ff */
[C-C-:B------:R-:W-:Y:S02]  /*0110*/  IMAD R0, R2.reuse, 0x3000, R3.reuse ;  /* 0x0000300002007824 */ /* 0x140fe400078e0203 */
[----:B------:R-:W-:-:S03]  /*0120*/  IMAD R8, R2, 0xc00, R3 ;  /* 0x00000c0002087824 */ /* 0x000fc600078e0203 */
[----:B------:R-:W-:-:S04]  /*0130*/  IADD3 R0, R0, -0x1000, RZ ;  /* 0xfffff00000007810 */ /* 0x000fc80007ffe0ff */
[----:B------:R-:W-:-:S04]  /*0140*/  IADD3 R9, R0, 0x400, RZ ;  /* 0x0000040000097810 */ /* 0x000fc80007ffe0ff */
.L_x_12:
[----:B------:R-:W-:Y:S01]  /*0150*/  IADD3 R0, P1, R3, R14, RZ ;  /* 0x0000000e03007210 */ /* 0x000fe20007f3e0ff */
[----:B------:R-:W-:Y:S01]  /*0160*/  IMAD.IADD R16, R14, 0x1, R9 ;  /* 0x000000010e107824 */ /* 0x000fe200078e0209 */
[----:B------:R-:W-:Y:S01]  /*0170*/  CS2R R4, SRZ ;  /* 0x0000000000047805 */ /* 0x000fe2000001ff00 */
[----:B------:R-:W-:Y:S01]  /*0180*/  IMAD.MOV.U32 R17, RZ, RZ, 0x4 ;  /* 0x00000004ff117424 */ /* 0x000fe200078e00ff */
[C---:B------:R-:W-:Y:S01]  /*0190*/  ISETP.LT.U32.AND P0, PT, R0.reuse, 0x3c00, PT ;  /* 0x00003c000000780c */ /* 0x040fe20003f01070 */
[----:B------:R-:W-:Y:S01]  /*01a0*/  IMAD.X R10, RZ, RZ, R27, P1 ;  /* 0x000000ffff0a7224 */ /* 0x000fe200008e061b */
[----:B------:R-:W-:Y:S01]  /*01b0*/  ISETP.GT.U32.AND P1, PT, R0, 0xbff, PT ;  /* 0x00000bff0000780c */ /* 0x000fe20003f24070 */
[----:B------:R-:W-:Y:S01]  /*01c0*/  CS2R R6, SRZ ;  /* 0x0000000000067805 */ /* 0x000fe2000001ff00 */
[----:B------:R-:W-:Y:S02]  /*01d0*/  IMAD.WIDE R16, R16, R17, c[0x0][0x168] ;  /* 0x00005a0010107625 */ /* 0x000fe400078e0211 */
[----:B------:R-:W-:-:S04]  /*01e0*/  ISETP.LT.U32.AND.EX P0, PT, R10, RZ, !P2, P0 ;  /* 0x000000ff0a00720c */ /* 0x000fc80005701100 */
[----:B------:R-:W-:-:S13]  /*01f0*/  ISETP.GT.U32.AND.EX P1, PT, R10, RZ, P0, P1 ;  /* 0x000000ff0a00720c */ /* 0x000fda0000724110 */
[----:B------:R0:W2:Y:S01]  /*0200*/  @P1 LDG.E.EL.128 R4, [R16.64] ;  /* 0x0000000410041981 */ /* 0x0000a2000c2e1d00 */
[----:B------:R-:W-:Y:S01]  /*0210*/  ISETP.GE.U32.AND P1, PT, R0, 0xc00, PT ;  /* 0x00000c000000780c */ /* 0x000fe20003f26070 */
[----:B------:R-:W-:Y:S02]  /*0220*/  IMAD.IADD R20, R14, 0x1, R8 ;  /* 0x000000010e147824 */ /* 0x000fe400078e0208 */
[----:B------:R-:W-:Y:S01]  /*0230*/  IMAD.MOV.U32 R13, RZ, RZ, 0x2 ;  /* 0x00000002ff0d7424 */ /* 0x000fe200078e00ff */
[----:B------:R-:W-:Y:S02]  /*0240*/  ISETP.GE.U32.AND.EX P1, PT, R10, RZ, PT, P1 ;  /* 0x000000ff0a00720c */ /* 0x000fe40003f26110 */
[----:B------:R-:W-:Y:S01]  /*0250*/  CS2R R10, SRZ ;  /* 0x00000000000a7805 */ /* 0x000fe2000001ff00 */
[----:B------:R-:W-:Y:S01]  /*0260*/  IMAD.WIDE R20, R20, R13, c[0x0][0x160] ;  /* 0x0000580014147625 */ /* 0x000fe200078e020d */
[----:B------:R-:W-:-:S13]  /*0270*/  ISETP.LT.AND P3, PT, R2, 0x1010, !P1 ;  /* 0x000010100200780c */ /* 0x000fda0004f61270 */
[----:B------:R1:W5:Y:S01]  /*0280*/  @P3 LDG.E.EL.64 R10, [R20.64] ;  /* 0x00000004140a3981 */ /* 0x000362000c2e1b00 */
[----:B------:R-:W-:Y:S01]  /*0290*/  BSSY B0, `(.L_x_0) ;  /* 0x000001f000007945 */ /* 0x000fe20003800000 */
[----:B0-----:R-:W-:Y:S02]  /*02a0*/  IMAD.MOV.U32 R17, RZ, RZ, R22 ;  /* 0x000000ffff117224 */ /* 0x001fe400078e0016 */
[----:B------:R-:W-:Y:S02]  /*02b0*/  IMAD.MOV.U32 R16, RZ, RZ, R18 ;  /* 0x000000ffff107224 */ /* 0x000fe400078e0012 */
[----:B------:R-:W-:Y:S02]  /*02c0*/  IMAD.MOV.U32 R18, RZ, RZ, R25 ;  /* 0x000000ffff127224 */ /* 0x000fe400078e0019 */
[----:B------:R-:W-:Y:S02]  /*02d0*/  IMAD.MOV.U32 R22, RZ, RZ, R26 ;  /* 0x000000ffff167224 */ /* 0x000fe400078e001a */
[----:B-1----:R-:W-:-:S02]  /*02e0*/  IMAD.MOV.U32 R21, RZ, RZ, R24 ;  /* 0x000000ffff157224 */ /* 0x002fc400078e0018 */
[----:B------:R-:W-:Y:S01]  /*02f0*/  IMAD.MOV.U32 R20, RZ, RZ, R23 ;  /* 0x000000ffff147224 */ /* 0x000fe200078e0017 */
[----:B--2---:R-:W-:-:S04]  /*0300*/  FMUL R29, R4, R4 ;  /* 0x00000004041d7220 */ /* 0x004fc80000400000 */
[----:B------:R-:W-:-:S04]  /*0310*/  FMUL R29, R29, R4 ;  /* 0x000000041d1d7220 */ /* 0x000fc80000400000 */
[----:B------:R-:W-:-:S04]  /*0320*/  FFMA R29, R29, 0.044714998453855514526, R4 ;  /* 0x3d3727131d1d7823 */ /* 0x000fc80000000004 */
[----:B------:R-:W-:-:S04]  /*0330*/  FMUL R29, R29, 0.79788458347320556641 ;  /* 0x3f4c422a1d1d7820 */ /* 0x000fc80000400000 */
[----:B------:R-:W-:-:S05]  /*0340*/  FADD.FTZ R28, |R29|, -RZ ;  /* 0x800000ff1d1c7221 */ /* 0x000fca0000010200 */
[----:B------:R-:W-:-:S13]  /*0350*/  FSETP.GE.AND P3, PT, R28, 0.60000002384185791016, PT ;  /* 0x3f19999a1c00780b */ /* 0x000fda0003f66000 */
[----:B------:R-:W-:Y:S05]  /*0360*/  @!P3 BRA `(.L_x_1) ;  /* 0x000000a00000b947 */ /* 0x000fea0003800000 */
[C---:B------:R-:W-:Y:S01]  /*0370*/  FMUL R0, R28.reuse, 2.8853900432586669922 ;  /* 0x4038aa3b1c007820 */ /* 0x040fe20000400000 */
[----:B------:R-:W-:Y:S01]  /*0380*/  IMAD.MOV.U32 R23, RZ, RZ, 0x3f800000 ;  /* 0x3f800000ff177424 */ /* 0x000fe200078e00ff */
[----:B------:R-:W-:-:S04]  /*0390*/  FSETP.GE.AND P3, PT, R28, 9.010913848876953125, PT ;  /* 0x41102cb41c00780b */ /* 0x000fc80003f66000 */
[----:B------:R-:W0:Y:S02]  /*03a0*/  MUFU.EX2 R0, R0 ;  /* 0x0000000000007308 */ /* 0x000e240000000800 */
[----:B0-----:R-:W-:-:S06]  /*03b0*/  FADD R24, R0, 1 ;  /* 0x3f80000000187421 */ /* 0x001fcc0000000000 */
[----:B------:R-:W0:Y:S02]  /*03c0*/  MUFU.RCP R24, R24 ;  /* 0x0000001800187308 */ /* 0x000e240000001000 */
[----:B0-----:R-:W-:-:S05]  /*03d0*/  FFMA.FTZ R23, R24, -2, R23 ;  /* 0xc000000018177823 */ /* 0x001fca0000010017 */
[----:B------:R-:W-:-:S04]  /*03e0*/  FSEL R23, R23, 1, !P3 ;  /* 0x3f80000017177808 */ /* 0x000fc80005800000 */
[----:B------:R-:W-:Y:S01]  /*03f0*/  LOP3.LUT R23, R23, 0x80000000, R29, 0xf8, !PT ;  /* 0x8000000017177812 */ /* 0x000fe200078ef81d */
[----:B------:R-:W-:Y:S05]  /*0400*/  BRA `(.L_x_2) ;  /* 0x0000007000007947 */ /* 0x000fea0003800000 */
.L_x_1:
[----:B------:R-:W-:Y:S01]  /*0410*/  IMAD.MOV.U32 R0, RZ, RZ, 0x3c80f082 ;  /* 0x3c80f082ff007424 */ /* 0x000fe200078e00ff */
[----:B------:R-:W-:-:S04]  /*0420*/  FMUL R23, R29, R29 ;  /* 0x0000001d1d177220 */ /* 0x000fc80000400000 */
[----:B------:R-:W-:-:S04]  /*0430*/  FFMA.FTZ R0, R23, R0, -0.052303962409496307373 ;  /* 0xbd563cae17007423 */ /* 0x000fc80000010000 */
[----:B------:R-:W-:-:S04]  /*0440*/  FFMA.FTZ R0, R23, R0, 0.1331529766321182251 ;  /* 0x3e08594117007423 */ /* 0x000fc80000010000 */
[----:B------:R-:W-:-:S04]  /*0450*/  FFMA.FTZ R0, R23, R0, -0.33332768082618713379 ;  /* 0xbeaaa9ed17007423 */ /* 0x000fc80000010000 */
[----:B------:R-:W-:-:S04]  /*0460*/  FFMA.FTZ R0, R23, R0, RZ ;  /* 0x0000000017007223 */ /* 0x000fc800000100ff */
[----:B------:R-:W-:Y:S02]  /*0470*/  FFMA.FTZ R23, R29, R0, R29 ;  /* 0x000000001d177223 */ /* 0x000fe4000001001d */
.L_x_2:
[----:B------:R-:W-:Y:S05]  /*0480*/  BSYNC B0 ;  /* 0x0000000000007941 */ /* 0x000fea0003800000 */
.L_x_0:
[-C--:B------:R-:W-:Y:S01]  /*0490*/  FMUL R0, R5, R5.reuse ;  /* 0x0000000505007220 */ /* 0x080fe20000400000 */
[-C--:B------:R-:W-:Y:S01]  /*04a0*/  FMUL R25, R6, R6.reuse ;  /* 0x0000000606197220 */ /* 0x080fe20000400000 */
[----:B------:R-:W-:Y:S02]  /*04b0*/  BSSY B0, `(.L_x_3) ;  /* 0x000001c000007945 */ /* 0x000fe40003800000 */
[----:B------:R-:W-:Y:S01]  /*04c0*/  FMUL R0, R0, R5 ;  /* 0x0000000500007220 */ /* 0x000fe20000400000 */
[----:B------:R-:W-:-:S03]  /*04d0*/  FMUL R25, R25, R6 ;  /* 0x0000000619197220 */ /* 0x000fc60000400000 */
[----:B------:R-:W-:Y:S01]  /*04e0*/  FFMA R0, R0, 0.044714998453855514526, R5 ;  /* 0x3d37271300007823 */ /* 0x000fe20000000005 */
[----:B------:R-:W-:-:S03]  /*04f0*/  FFMA R28, R25, 0.044714998453855514526, R6 ;  /* 0x3d372713191c7823 */ /* 0x000fc60000000006 */
[----:B------:R-:W-:Y:S01]  /*0500*/  FMUL R29, R0, 0.79788458347320556641 ;  /* 0x3f4c422a001d7820 */ /* 0x000fe20000400000 */
[----:B------:R-:W-:-:S03]  /*0510*/  FMUL R0, R7, R7 ;  /* 0x0000000707007220 */ /* 0x000fc60000400000 */
[----:B------:R-:W-:Y:S01]  /*0520*/  FADD.FTZ R30, |R29|, -RZ ;  /* 0x800000ff1d1e7221 */ /* 0x000fe20000010200 */
[----:B------:R-:W-:-:S04]  /*0530*/  FMUL R26, R0, R7 ;  /* 0x00000007001a7220 */ /* 0x000fc80000400000 */
        /* <DEDUP_REMOVED lines=12> */
.L_x_4:
[----:B------:R-:W-:Y:S01]  /*0600*/  IMAD.MOV.U32 R0, RZ, RZ, 0x3c80f082 ;  /* 0x3c80f082ff007424 */ /* 0x000fe200078e00ff */
[----:B------:R-:W-:-:S04]  /*0610*/  FMUL R25, R29, R29 ;  /* 0x0000001d1d197220 */ /* 0x000fc80000400000 */
[----:B------:R-:W-:-:S04]  /*0620*/  FFMA.FTZ R0, R25, R0, -0.052303962409496307373 ;  /* 0xbd563cae19007423 */ /* 0x000fc80000010000 */
[----:B------:R-:W-:-:S04]  /*0630*/  FFMA.FTZ R0, R25, R0, 0.1331529766321182251 ;  /* 0x3e08594119007423 */ /* 0x000fc80000010000 */
[----:B------:R-:W-:-:S04]  /*0640*/  FFMA.FTZ R0, R25, R0, -0.33332768082618713379 ;  /* 0xbeaaa9ed19007423 */ /* 0x000fc80000010000 */
[----:B------:R-:W-:-:S04]  /*0650*/  FFMA.FTZ R0, R25, R0, RZ ;  /* 0x0000000019007223 */ /* 0x000fc800000100ff */
[----:B------:R-:W-:Y:S02]  /*0660*/  FFMA.FTZ R24, R29, R0, R29 ;  /* 0x000000001d187223 */ /* 0x000fe4000001001d */
.L_x_5:
[----:B------:R-:W-:Y:S05]  /*0670*/  BSYNC B0 ;  /* 0x0000000000007941 */ /* 0x000fea0003800000 */
.L_x_3:
[----:B------:R-:W-:Y:S01]  /*0680*/  FMUL R29, R28, 0.79788458347320556641 ;  /* 0x3f4c422a1c1d7820 */ /* 0x000fe20000400000 */
[----:B------:R-:W-:Y:S01]  /*0690*/  BSSY B0, `(.L_x_6) ;  /* 0x0000016000007945 */ /* 0x000fe20003800000 */
[----:B------:R-:W-:Y:S02]  /*06a0*/  FFMA R28, R26, 0.044714998453855514526, R7 ;  /* 0x3d3727131a1c7823 */ /* 0x000fe40000000007 */
        /* <DEDUP_REMOVED lines=13> */
.L_x_7:
[----:B------:R-:W-:Y:S01]  /*0780*/  IMAD.MOV.U32 R0, RZ, RZ, 0x3c80f082 ;  /* 0x3c80f082ff007424 */ /* 0x000fe200078e00ff */
[----:B------:R-:W-:-:S04]  /*0790*/  FMUL R25, R29, R29 ;  /* 0x0000001d1d197220 */ /* 0x000fc80000400000 */
[----:B------:R-:W-:-:S04]  /*07a0*/  FFMA.FTZ R0, R25, R0, -0.052303962409496307373 ;  /* 0xbd563cae19007423 */ /* 0x000fc80000010000 */
[----:B------:R-:W-:-:S04]  /*07b0*/  FFMA.FTZ R0, R25, R0, 0.1331529766321182251 ;  /* 0x3e08594119007423 */ /* 0x000fc80000010000 */
[----:B------:R-:W-:-:S04]  /*07c0*/  FFMA.FTZ R0, R25, R0, -0.33332768082618713379 ;  /* 0xbeaaa9ed19007423 */ /* 0x000fc80000010000 */
[----:B------:R-:W-:-:S04]  /*07d0*/  FFMA.FTZ R0, R25, R0, RZ ;  /* 0x0000000019007223 */ /* 0x000fc800000100ff */
[----:B------:R-:W-:Y:S02]  /*07e0*/  FFMA.FTZ R25, R29, R0, R29 ;  /* 0x000000001d197223 */ /* 0x000fe4000001001d */
.L_x_8:
[----:B------:R-:W-:Y:S05]  /*07f0*/  BSYNC B0 ;  /* 0x0000000000007941 */ /* 0x000fea0003800000 */
.L_x_6:
[----:B------:R-:W-:Y:S01]  /*0800*/  FMUL R31, R28, 0.79788458347320556641 ;  /* 0x3f4c422a1c1f7820 */ /* 0x000fe20000400000 */
[----:B------:R-:W-:Y:S01]  /*0810*/  BSSY B0, `(.L_x_9) ;  /* 0x0000019000007945 */ /* 0x000fe20003800000 */
[----:B------:R-:W-:Y:S01]  /*0820*/  FMUL R26, R4, 0.5 ;  /* 0x3f000000041a7820 */ /* 0x000fe20000400000 */
[----:B------:R-:W-:Y:S01]  /*0830*/  FMUL R29, R5, 0.5 ;  /* 0x3f000000051d7820 */ /* 0x000fe20000400000 */
[----:B------:R-:W-:Y:S01]  /*0840*/  FADD.FTZ R30, |R31|, -RZ ;  /* 0x800000ff1f1e7221 */ /* 0x000fe20000010200 */
[----:B------:R-:W-:Y:S01]  /*0850*/  FMUL R28, R6, 0.5 ;  /* 0x3f000000061c7820 */ /* 0x000fe20000400000 */
[----:B------:R-:W-:-:S03]  /*0860*/  FMUL R7, R7, 0.5 ;  /* 0x3f00000007077820 */ /* 0x000fc60000400000 */
        /* <DEDUP_REMOVED lines=12> */
.L_x_10:
[----:B------:R-:W-:Y:S01]  /*0930*/  IMAD.MOV.U32 R0, RZ, RZ, 0x3c80f082 ;  /* 0x3c80f082ff007424 */ /* 0x000fe200078e00ff */
[----:B------:R-:W-:-:S04]  /*0940*/  FMUL R5, R31, R31 ;  /* 0x0000001f1f057220 */ /* 0x000fc80000400000 */
[----:B------:R-:W-:-:S04]  /*0950*/  FFMA.FTZ R0, R5, R0, -0.052303962409496307373 ;  /* 0xbd563cae05007423 */ /* 0x000fc80000010000 */
[----:B------:R-:W-:-:S04]  /*0960*/  FFMA.FTZ R0, R5, R0, 0.1331529766321182251 ;  /* 0x3e08594105007423 */ /* 0x000fc80000010000 */
[----:B------:R-:W-:-:S04]  /*0970*/  FFMA.FTZ R0, R5, R0, -0.33332768082618713379 ;  /* 0xbeaaa9ed05007423 */ /* 0x000fc80000010000 */
[----:B------:R-:W-:-:S04]  /*0980*/  FFMA.FTZ R0, R5, R0, RZ ;  /* 0x0000000005007223 */ /* 0x000fc800000100ff */
[----:B------:R-:W-:Y:S02]  /*0990*/  FFMA.FTZ R0, R0, R31, R31 ;  /* 0x0000001f00007223 */ /* 0x000fe4000001001f */
.L_x_11:
[----:B------:R-:W-:Y:S05]  /*09a0*/  BSYNC B0 ;  /* 0x0000000000007941 */ /* 0x000fea0003800000 */
.L_x_9:
[----:B------:R-:W-:Y:S01]  /*09b0*/  FADD R25, R25, 1 ;  /* 0x3f80000019197421 */ /* 0x000fe20000000000 */
[----:B------:R-:W-:Y:S01]  /*09c0*/  FADD R23, R23, 1 ;  /* 0x3f80000017177421 */ /* 0x000fe20000000000 */
[C---:B-----5:R-:W-:Y:S01]  /*09d0*/  IMAD.U32 R6, R11.reuse, 0x10000, RZ ;  /* 0x000100000b067824 */ /* 0x060fe200078e00ff */
[----:B------:R-:W-:Y:S01]  /*09e0*/  PRMT R11, R11, 0x7632, R11 ;  /* 0x000076320b0b7816 */ /* 0x000fe2000000000b */
[----:B------:R-:W-:Y:S01]  /*09f0*/  @P1 FMUL R6, R25, R28 ;  /* 0x0000001c19061220 */ /* 0x000fe20000400000 */
[----:B------:R-:W-:Y:S01]  /*0a00*/  IMAD.U32 R5, R10, 0x10000, RZ ;  /* 0x000100000a057824 */ /* 0x000fe200078e00ff */
[----:B------:R-:W-:Y:S01]  /*0a10*/  @P1 FMUL R5, R23, R26 ;  /* 0x0000001a17051220 */ /* 0x000fe20000400000 */
[----:B------:R-:W-:Y:S01]  /*0a20*/  FADD R0, R0, 1 ;  /* 0x3f80000000007421 */ /* 0x000fe20000000000 */
[----:B------:R-:W-:Y:S01]  /*0a30*/  IMAD.U32 R11, R11, 0x10000, RZ ;  /* 0x000100000b0b7824 */ /* 0x000fe200078e00ff */
[----:B------:R-:W-:Y:S01]  /*0a40*/  FSETP.GEU.AND P4, PT, R21, R6, PT ;  /* 0x000000061500720b */ /* 0x000fe20003f8e000 */
[----:B------:R-:W-:Y:S01]  /*0a50*/  FADD R24, R24, 1 ;  /* 0x3f80000018187421 */ /* 0x000fe20000000000 */
[----:B------:R-:W-:Y:S01]  /*0a60*/  @P1 FMUL R11, R0, R7 ;  /* 0x00000007000b1220 */ /* 0x000fe20000400000 */
[----:B------:R-:W-:-:S02]  /*0a70*/  FSETP.GEU.AND P5, PT, R22, R5, PT ;  /* 0x000000051600720b */ /* 0x000fc40003fae000 */
[----:B------:R-:W-:Y:S02]  /*0a80*/  PRMT R4, R10, 0x7632, R4 ;  /* 0x000076320a047816 */ /* 0x000fe40000000004 */
[-C--:B------:R-:W-:Y:S02]  /*0a90*/  FSEL R10, R21, R6.reuse, !P4 ;  /* 0x00000006150a7208 */ /* 0x080fe40006000000 */
[-C--:B------:R-:W-:Y:S01]  /*0aa0*/  FSETP.GT.AND P4, PT, R18, R5.reuse, PT ;  /* 0x000000051200720b */ /* 0x080fe20003f84000 */
[----:B------:R-:W-:Y:S01]  /*0ab0*/  IMAD.U32 R4, R4, 0x10000, RZ ;  /* 0x0001000004047824 */ /* 0x000fe200078e00ff */
[----:B------:R-:W-:Y:S01]  /*0ac0*/  FSEL R7, R22, R5, !P5 ;  /* 0x0000000516077208 */ /* 0x000fe20006800000 */
[----:B------:R-:W-:Y:S01]  /*0ad0*/  @P1 FMUL R4, R24, R29 ;  /* 0x0000001d18041220 */ /* 0x000fe20000400000 */
[----:B------:R-:W-:Y:S02]  /*0ae0*/  FSETP.GT.AND P6, PT, R17, R6, PT ;  /* 0x000000061100720b */ /* 0x000fe40003fc4000 */
[----:B------:R-:W-:-:S02]  /*0af0*/  FSETP.GEU.AND P5, PT, R20, R11, PT ;  /* 0x0000000b1400720b */ /* 0x000fc40003fae000 */
[----:B------:R-:W-:Y:S02]  /*0b00*/  FSETP.NAN.AND P3, PT, R21, R21, PT ;  /* 0x000000151500720b */ /* 0x000fe40003f68000 */
[----:B------:R-:W-:Y:S02]  /*0b10*/  FSEL R23, R18, R5, P4 ;  /* 0x0000000512177208 */ /* 0x000fe40002000000 */
[----:B------:R-:W-:Y:S02]  /*0b20*/  FSETP.NAN.AND P1, PT, R22, R22, PT ;  /* 0x000000161600720b */ /* 0x000fe40003f28000 */
[----:B------:R-:W-:Y:S02]  /*0b30*/  FSEL R6, R17, R6, P6 ;  /* 0x0000000611067208 */ /* 0x000fe40003000000 */
[C---:B------:R-:W-:Y:S02]  /*0b40*/  FSEL R5, R20.reuse, R11, !P5 ;  /* 0x0000000b14057208 */ /* 0x040fe40006800000 */
[----:B------:R-:W-:-:S02]  /*0b50*/  FSETP.NAN.AND P4, PT, R20, R20, PT ;  /* 0x000000141400720b */ /* 0x000fc40003f88000 */
[----:B------:R-:W-:Y:S02]  /*0b60*/  FSETP.NAN.AND P6, PT, R18, R18, PT ;  /* 0x000000121200720b */ /* 0x000fe40003fc8000 */
[----:B------:R-:W-:Y:S02]  /*0b70*/  @P0 FSEL R21, R21, R10, P3 ;  /* 0x0000000a15150208 */ /* 0x000fe40001800000 */
[----:B------:R-:W-:Y:S02]  /*0b80*/  FSETP.NAN.AND P3, PT, R17, R17, PT ;  /* 0x000000111100720b */ /* 0x000fe40003f68000 */
[----:B------:R-:W-:Y:S01]  /*0b90*/  @P0 FSEL R22, R22, R7, P1 ;  /* 0x0000000716160208 */ /* 0x000fe20000800000 */
[----:B------:R-:W-:Y:S01]  /*0ba0*/  IMAD.MOV.U32 R24, RZ, RZ, R21 ;  /* 0x000000ffff187224 */ /* 0x000fe200078e0015 */
[----:B------:R-:W-:Y:S02]  /*0bb0*/  @P0 FSEL R20, R20, R5, P4 ;  /* 0x0000000514140208 */ /* 0x000fe40002000000 */
[----:B------:R-:W-:Y:S01]  /*0bc0*/  @P0 FSEL R18, R18, R23, P6 ;  /* 0x0000001712120208 */ /* 0x000fe20003000000 */
[----:B------:R-:W-:Y:S01]  /*0bd0*/  IMAD.MOV.U32 R26, RZ, RZ, R22 ;  /* 0x000000ffff1a7224 */ /* 0x000fe200078e0016 */
[----:B------:R-:W-:Y:S01]  /*0be0*/  FSETP.GT.AND P4, PT, R15, R11, PT ;  /* 0x0000000b0f00720b */ /* 0x000fe20003f84000 */
[----:B------:R-:W-:Y:S01]  /*0bf0*/  IMAD.MOV.U32 R23, RZ, RZ, R20 ;  /* 0x000000ffff177224 */ /* 0x000fe200078e0014 */
[----:B------:R-:W-:Y:S01]  /*0c00*/  FSETP.GEU.AND P5, PT, R19, R4, PT ;  /* 0x000000041300720b */ /* 0x000fe20003fae000 */
[----:B------:R-:W-:Y:S01]  /*0c10*/  IMAD.MOV.U32 R25, RZ, RZ, R18 ;  /* 0x000000ffff197224 */ /* 0x000fe200078e0012 */
[----:B------:R-:W-:-:S02]  /*0c20*/  IADD3 R14, P1, R14, 0x1000, RZ ;  /* 0x000010000e0e7810 */ /* 0x000fc40007f3e0ff */
[----:B------:R-:W-:Y:S02]  /*0c30*/  FSETP.GT.AND P6, PT, R16, R4, PT ;  /* 0x000000041000720b */ /* 0x000fe40003fc4000 */
[----:B------:R-:W-:Y:S01]  /*0c40*/  @P0 FSEL R17, R17, R6, P3 ;  /* 0x0000000611110208 */ /* 0x000fe20001800000 */
[----:B------:R-:W-:Y:S01]  /*0c50*/  IMAD.X R27, RZ, RZ, R27, P1 ;  /* 0x000000ffff1b7224 */ /* 0x000fe200008e061b */
[----:B------:R-:W-:Y:S02]  /*0c60*/  FSEL R6, R15, R11, P4 ;  /* 0x0000000b0f067208 */ /* 0x000fe40002000000 */
[C---:B------:R-:W-:Y:S01]  /*0c70*/  FSEL R0, R19.reuse, R4, !P5 ;  /* 0x0000000413007208 */ /* 0x040fe20006800000 */
[----:B------:R-:W-:Y:S01]  /*0c80*/  IMAD.MOV.U32 R22, RZ, RZ, R17 ;  /* 0x000000ffff167224 */ /* 0x000fe200078e0011 */
[----:B------:R-:W-:Y:S02]  /*0c90*/  FSETP.NAN.AND P3, PT, R19, R19, PT ;  /* 0x000000131300720b */ /* 0x000fe40003f68000 */
[----:B------:R-:W-:-:S02]  /*0ca0*/  FSETP.NAN.AND P4, PT, R15, R15, PT ;  /* 0x0000000f0f00720b */ /* 0x000fc40003f88000 */
[C---:B------:R-:W-:Y:S02]  /*0cb0*/  FSETP.NAN.AND P5, PT, R16.reuse, R16, PT ;  /* 0x000000101000720b */ /* 0x040fe40003fa8000 */
[----:B------:R-:W-:Y:S02]  /*0cc0*/  FSEL R5, R16, R4, P6 ;  /* 0x0000000410057208 */ /* 0x000fe40003000000 */
[----:B------:R-:W-:Y:S02]  /*0cd0*/  ISETP.GE.U32.AND P1, PT, R14, 0x3c00, PT ;  /* 0x00003c000e00780c */ /* 0x000fe40003f26070 */
[----:B------:R-:W-:Y:S02]  /*0ce0*/  @P0 FSEL R19, R19, R0, P3 ;  /* 0x0000000013130208 */ /* 0x000fe40001800000 */
[----:B------:R-:W-:Y:S02]  /*0cf0*/  @P0 FSEL R15, R15, R6, P4 ;  /* 0x000000060f0f0208 */ /* 0x000fe40002000000 */
[----:B------:R-:W-:-:S02]  /*0d00*/  @P0 FSEL R16, R16, R5, P5 ;  /* 0x0000000510100208 */ /* 0x000fc40002800000 */
[----:B------:R-:W-:-:S03]  /*0d10*/  ISETP.GE.U32.AND.EX P0, PT, R27, RZ, PT, P1 ;  /* 0x000000ff1b00720c */ /* 0x000fc60003f06110 */
[----:B------:R-:W-:-:S10]  /*0d20*/  IMAD.MOV.U32 R18, RZ, RZ, R16 ;  /* 0x000000ffff127224 */ /* 0x000fd400078e0010 */
[----:B------:R-:W-:Y:S05]  /*0d30*/  @!P0 BRA `(.L_x_12) ;  /* 0xfffff41000008947 */ /* 0x000fea000383ffff */
[C---:B------:R-:W-:Y:S02]  /*0d40*/  FSETP.NAN.AND P0, PT, R26.reuse, R26, PT ;  /* 0x0000001a1a00720b */ /* 0x040fe40003f08000 */
[CC--:B------:R-:W-:Y:S02]  /*0d50*/  FSETP.GEU.AND P1, PT, R26.reuse, R19.reuse, PT ;  /* 0x000000131a00720b */ /* 0x0c0fe40003f2e000 */
[C---:B------:R-:W-:Y:S02]  /*0d60*/  FSEL R19, R26.reuse, R19, P0 ;  /* 0x000000131a137208 */ /* 0x040fe40000000000 */
[----:B------:R-:W-:Y:S02]  /*0d70*/  SHF.R.U32.HI R4, RZ, 0x3, R12 ;  /* 0x00000003ff047819 */ /* 0x000fe4000001160c */
[----:B------:R-:W-:Y:S02]  /*0d80*/  FSEL R19, R26, R19, !P1 ;  /* 0x000000131a137208 */ /* 0x000fe40004800000 */
[----:B------:R-:W-:-:S02]  /*0d90*/  LOP3.LUT R4, R4, 0x7c, RZ, 0xc0, !PT ;  /* 0x0000007c04047812 */ /* 0x000fc400078ec0ff */
[C---:B------:R-:W-:Y:S02]  /*0da0*/  FSETP.GEU.AND P1, PT, R19.reuse, R24, PT ;  /* 0x000000181300720b */ /* 0x040fe40003f2e000 */
[----:B------:R-:W-:-:S11]  /*0db0*/  FSETP.NAN.AND P0, PT, R19, R19, PT ;  /* 0x000000131300720b */ /* 0x000fd60003f08000 */
[----:B------:R-:W-:-:S04]  /*0dc0*/  @P1 FSEL R19, R19, R24, P0 ;  /* 0x0000001813131208 */ /* 0x000fc80000000000 */
[C---:B------:R-:W-:Y:S02]  /*0dd0*/  FSETP.GEU.AND P1, PT, R19.reuse, R23, PT ;  /* 0x000000171300720b */ /* 0x040fe40003f2e000 */
[----:B------:R-:W-:-:S11]  /*0de0*/  FSETP.NAN.AND P0, PT, R19, R19, PT ;  /* 0x000000131300720b */ /* 0x000fd60003f08000 */
[----:B------:R-:W-:-:S04]  /*0df0*/  @P1 FSEL R19, R19, R23, P0 ;  /* 0x0000001713131208 */ /* 0x000fc80000000000 */
[C---:B------:R-:W-:Y:S01]  /*0e00*/  FSETP.NAN.AND P0, PT, R19.reuse, R19, PT ;  /* 0x000000131300720b */ /* 0x040fe20003f08000 */
[----:B------:R-:W0:Y:S02]  /*0e10*/  SHFL.BFLY PT, R0, R19, 0x10, 0x1f ;  /* 0x0e001f0013007f89 */ /* 0x000e2400000e0000 */
[----:B0-----:R-:W-:-:S10]  /*0e20*/  FSETP.GEU.AND P1, PT, R19, R0, PT ;  /* 0x000000001300720b */ /* 0x001fd40003f2e000 */
[----:B------:R-:W-:-:S04]  /*0e30*/  @!P0 FSEL R19, R19, R0, !P1 ;  /* 0x0000000013138208 */ /* 0x000fc80004800000 */
[C---:B------:R-:W-:Y:S01]  /*0e40*/  FSETP.NAN.AND P0, PT, R19.reuse, R19, PT ;  /* 0x000000131300720b */ /* 0x040fe20003f08000 */
[----:B------:R-:W0:Y:S02]  /*0e50*/  SHFL.BFLY PT, R0, R19, 0x8, 0x1f ;  /* 0x0d001f0013007f89 */ /* 0x000e2400000e0000 */
[----:B0-----:R-:W-:-:S13]  /*0e60*/  FSETP.GEU.AND P1, PT, R19, R0, PT ;  /* 0x000000001300720b */ /* 0x001fda0003f2e000 */
[----:B------:R-:W-:-:S04]  /*0e70*/  @P1 FSEL R19, R19, R0, P0 ;  /* 0x0000000013131208 */ /* 0x000fc80000000000 */
[C---:B------:R-:W-:Y:S01]  /*0e80*/  FSETP.NAN.AND P0, PT, R19.reuse, R19, PT ;  /* 0x000000131300720b */ /* 0x040fe20003f08000 */
[----:B------:R-:W0:Y:S02]  /*0e90*/  SHFL.BFLY PT, R0, R19, 0x4, 0x1f ;  /* 0x0c801f0013007f89 */ /* 0x000e2400000e0000 */
[----:B0-----:R-:W-:-:S13]  /*0ea0*/  FSETP.GEU.AND P1, PT, R19, R0, PT ;  /* 0x000000001300720b */ /* 0x001fda0003f2e000 */
[----:B------:R-:W-:-:S04]  /*0eb0*/  @P1 FSEL R19, R19, R0, P0 ;  /* 0x0000000013131208 */ /* 0x000fc80000000000 */
[C---:B------:R-:W-:Y:S01]  /*0ec0*/  FSETP.NAN.AND P0, PT, R19.reuse, R19, PT ;  /* 0x000000131300720b */ /* 0x040fe20003f08000 */
[----:B------:R-:W0:Y:S02]  /*0ed0*/  SHFL.BFLY PT, R0, R19, 0x2, 0x1f ;  /* 0x0c401f0013007f89 */ /* 0x000e2400000e0000 */
[----:B0-----:R-:W-:-:S13]  /*0ee0*/  FSETP.GEU.AND P1, PT, R19, R0, PT ;  /* 0x000000001300720b */ /* 0x001fda0003f2e000 */
[----:B------:R-:W-:Y:S02]  /*0ef0*/  @P1 FSEL R19, R19, R0, P0 ;  /* 0x0000000013131208 */ /* 0x000fe40000000000 */
[C---:B------:R-:W-:Y:S02]  /*0f00*/  LOP3.LUT P0, RZ, R12.reuse, 0x1f, RZ, 0xc0, !PT ;  /* 0x0000001f0cff7812 */ /* 0x040fe4000780c0ff */
[C---:B------:R-:W-:Y:S01]  /*0f10*/  FSETP.NAN.AND P3, PT, R19.reuse, R19, PT ;  /* 0x000000131300720b */ /* 0x040fe20003f68000 */
[----:B------:R-:W0:Y:S01]  /*0f20*/  SHFL.BFLY PT, R0, R19, 0x1, 0x1f ;  /* 0x0c201f0013007f89 */ /* 0x000e2200000e0000 */
[----:B------:R-:W-:Y:S02]  /*0f30*/  ISETP.GE.AND P1, PT, R12, 0x20, PT ;  /* 0x000000200c00780c */ /* 0x000fe40003f26270 */
[----:B0-----:R-:W-:-:S13]  /*0f40*/  FSETP.GEU.AND P4, PT, R19, R0, PT ;  /* 0x000000001300720b */ /* 0x001fda0003f8e000 */
[----:B------:R-:W-:Y:S02]  /*0f50*/  @P4 SEL R19, R19, R0, P3 ;  /* 0x0000000013134207 */ /* 0x000fe40001800000 */
[C---:B------:R-:W-:Y:S02]  /*0f60*/  FSETP.NAN.AND P4, PT, R25.reuse, R25, PT ;  /* 0x000000191900720b */ /* 0x040fe40003f88000 */
[CC--:B------:R-:W-:Y:S01]  /*0f70*/  FSETP.GT.AND P3, PT, R25.reuse, R18.reuse, PT ;  /* 0x000000121900720b */ /* 0x0c0fe20003f64000 */
[----:B------:R-:W-:Y:S01]  /*0f80*/  @!P0 STS [R4], R19 ;  /* 0x0000001304008388 */ /* 0x000fe20000000800 */
[----:B------:R-:W-:-:S03]  /*0f90*/  FSEL R18, R25, R18, P4 ;  /* 0x0000001219127208 */ /* 0x000fc60002000000 */
[----:B------:R-:W-:Y:S01]  /*0fa0*/  BAR.SYNC.DEFER_BLOCKING 0x0 ;  /* 0x0000000000007b1d */ /* 0x000fe20000010000 */
[----:B------:R-:W-:-:S04]  /*0fb0*/  FSEL R25, R25, R18, P3 ;  /* 0x0000001219197208 */ /* 0x000fc80001800000 */
[C---:B------:R-:W-:Y:S02]  /*0fc0*/  FSETP.GT.AND P3, PT, R25.reuse, R22, PT ;  /* 0x000000161900720b */ /* 0x040fe40003f64000 */
[----:B------:R-:W-:-:S11]  /*0fd0*/  FSETP.NAN.AND P4, PT, R25, R25, PT ;  /* 0x000000191900720b */ /* 0x000fd60003f88000 */
[----:B------:R-:W-:-:S04]  /*0fe0*/  @!P3 FSEL R25, R25, R22, P4 ;  /* 0x000000161919b208 */ /* 0x000fc80002000000 */
[C---:B------:R-:W-:Y:S01]  /*0ff0*/  FSETP.GT.AND P3, PT, R25.reuse, R15, PT ;  /* 0x0000000f1900720b */ /* 0x040fe20003f64000 */
[----:B------:R-:W0:Y:S01]  /*1000*/  @!P1 LDS R5, [R12.X4] ;  /* 0x000000000c059984 */ /* 0x000e220000004800 */
[----:B------:R-:W-:-:S11]  /*1010*/  FSETP.NAN.AND P4, PT, R25, R25, PT ;  /* 0x000000191900720b */ /* 0x000fd60003f88000 */
[----:B------:R-:W-:-:S04]  /*1020*/  @!P3 FSEL R25, R25, R15, P4 ;  /* 0x0000000f1919b208 */ /* 0x000fc80002000000 */
[----:B------:R-:W-:Y:S01]  /*1030*/  FSETP.NAN.AND P5, PT, R25, R25, PT ;  /* 0x000000191900720b */ /* 0x000fe20003fa8000 */
[----:B------:R-:W-:Y:S04]  /*1040*/  SHFL.BFLY PT, R6, R25, 0x10, 0x1f ;  /* 0x0e001f0019067f89 */ /* 0x000fe800000e0000 */
[----:B0-----:R-:W0:Y:S01]  /*1050*/  SHFL.BFLY PT, R0, R5, 0x10, 0x1f ;  /* 0x0e001f0005007f89 */ /* 0x001e2200000e0000 */
[C---:B------:R-:W-:Y:S02]  /*1060*/  FSETP.NAN.AND P3, PT, R5.reuse, R5, PT ;  /* 0x000000050500720b */ /* 0x040fe40003f68000 */
[----:B0-----:R-:W-:-:S04]  /*1070*/  FSETP.GEU.AND P4, PT, R5, R0, PT ;  /* 0x000000000500720b */ /* 0x001fc80003f8e000 */
[----:B------:R-:W-:Y:S02]  /*1080*/  FSEL R0, R5, R0, !P4 ;  /* 0x0000000005007208 */ /* 0x000fe40006000000 */
[----:B------:R-:W-:Y:S02]  /*1090*/  FSETP.GT.AND P4, PT, R25, R6, PT ;  /* 0x000000061900720b */ /* 0x000fe40003f84000 */
[----:B------:R-:W-:Y:S02]  /*10a0*/  FSEL R7, R5, R0, P3 ;  /* 0x0000000005077208 */ /* 0x000fe40001800000 */
[----:B------:R-:W-:Y:S02]  /*10b0*/  @!P5 FSEL R25, R25, R6, P4 ;  /* 0x000000061919d208 */ /* 0x000fe40002000000 */
[----:B------:R-:W-:Y:S01]  /*10c0*/  FSETP.NAN.AND P3, PT, R7, R7, PT ;  /* 0x000000070700720b */ /* 0x000fe20003f68000 */
[----:B------:R-:W0:Y:S01]  /*10d0*/  SHFL.BFLY PT, R0, R7, 0x8, 0x1f ;  /* 0x0d001f0007007f89 */ /* 0x000e2200000e0000 */
[----:B------:R-:W-:-:S03]  /*10e0*/  FSETP.NAN.AND P5, PT, R25, R25, PT ;  /* 0x000000191900720b */ /* 0x000fc60003fa8000 */
[----:B------:R-:W1:Y:S01]  /*10f0*/  SHFL.BFLY PT, R6, R25, 0x8, 0x1f ;  /* 0x0d001f0019067f89 */ /* 0x000e6200000e0000 */
[----:B0-----:R-:W-:Y:S02]  /*1100*/  FSETP.GEU.AND P6, PT, R7, R0, PT ;  /* 0x000000000700720b */ /* 0x001fe40003fce000 */
[----:B-1----:R-:W-:-:S11]  /*1110*/  FSETP.GT.AND P4, PT, R25, R6, PT ;  /* 0x000000061900720b */ /* 0x002fd60003f84000 */
[----:B------:R-:W-:Y:S02]  /*1120*/  @P6 FSEL R7, R7, R0, P3 ;  /* 0x0000000007076208 */ /* 0x000fe40001800000 */
[----:B------:R-:W-:-:S03]  /*1130*/  @!P4 FSEL R25, R25, R6, P5 ;  /* 0x000000061919c208 */ /* 0x000fc60002800000 */
[----:B------:R-:W0:Y:S01]  /*1140*/  SHFL.BFLY PT, R0, R7, 0x4, 0x1f ;  /* 0x0c801f0007007f89 */ /* 0x000e2200000e0000 */
[----:B------:R-:W-:Y:S02]  /*1150*/  FSETP.NAN.AND P3, PT, R7, R7, PT ;  /* 0x000000070700720b */ /* 0x000fe40003f68000 */
[----:B------:R-:W-:Y:S01]  /*1160*/  FSETP.NAN.AND P5, PT, R25, R25, PT ;  /* 0x000000191900720b */ /* 0x000fe20003fa8000 */
        /* <DEDUP_REMOVED lines=12> */
[----:B------:R-:W-:Y:S02]  /*1230*/  ISETP.LT.AND P3, PT, R12, 0x20, !P0 ;  /* 0x000000200c00780c */ /* 0x000fe40004761270 */
[----:B------:R-:W-:Y:S01]  /*1240*/  @!P4 FSEL R25, R25, R6, P5 ;  /* 0x000000061919c208 */ /* 0x000fe20002800000 */
[----:B------:R-:W0:Y:S01]  /*1250*/  SHFL.BFLY PT, R0, R7, 0x1, 0x1f ;  /* 0x0c201f0007007f89 */ /* 0x000e2200000e0000 */
[----:B------:R-:W-:-:S03]  /*1260*/  FSETP.NAN.AND P5, PT, R7, R7, PT ;  /* 0x000000070700720b */ /* 0x000fc60003fa8000 */
[----:B------:R-:W1:Y:S01]  /*1270*/  SHFL.BFLY PT, R6, R25, 0x1, 0x1f ;  /* 0x0c201f0019067f89 */ /* 0x000e6200000e0000 */
[----:B0-----:R-:W-:Y:S02]  /*1280*/  FSETP.GEU.AND P6, PT, R7, R0, PT ;  /* 0x000000000700720b */ /* 0x001fe40003fce000 */
[----:B-1----:R-:W-:-:S11]  /*1290*/  FSETP.GT.AND P4, PT, R25, R6, PT ;  /* 0x000000061900720b */ /* 0x002fd60003f84000 */
[----:B------:R-:W-:Y:S02]  /*12a0*/  @P6 SEL R7, R7, R0, P5 ;  /* 0x0000000007076207 */ /* 0x000fe40002800000 */
[----:B------:R-:W-:-:S03]  /*12b0*/  FSETP.NAN.AND P5, PT, R25, R25, PT ;  /* 0x000000191900720b */ /* 0x000fc60003fa8000 */
[----:B------:R-:W-:Y:S01]  /*12c0*/  @P3 STS [R12.X4], R7 ;  /* 0x000000070c003388 */ /* 0x000fe20000004800 */
[----:B------:R-:W-:-:S03]  /*12d0*/  @!P4 SEL R25, R25, R6, P5 ;  /* 0x000000061919c207 */ /* 0x000fc60002800000 */
[----:B------:R-:W-:Y:S06]  /*12e0*/  BAR.SYNC.DEFER_BLOCKING 0x0 ;  /* 0x0000000000007b1d */ /* 0x000fec0000010000 */
[----:B------:R-:W-:Y:S04]  /*12f0*/  LDS R0, [RZ] ;  /* 0x00000000ff007984 */ /* 0x000fe80000000800 */
[----:B------:R-:W-:Y:S06]  /*1300*/  BAR.SYNC.DEFER_BLOCKING 0x0 ;  /* 0x0000000000007b1d */ /* 0x000fec0000010000 */
[----:B------:R-:W-:Y:S04]  /*1310*/  @!P0 STS [R4], R25 ;  /* 0x0000001904008388 */ /* 0x000fe80000000800 */
[----:B------:R-:W-:Y:S06]  /*1320*/  BAR.SYNC.DEFER_BLOCKING 0x0 ;  /* 0x0000000000007b1d */ /* 0x000fec0000010000 */
[----:B------:R-:W0:Y:S04]  /*1330*/  @!P1 LDS R10, [R12.X4] ;  /* 0x000000000c0a9984 */ /* 0x000e280000004800 */
[----:B0-----:R-:W0:Y:S01]  /*1340*/  SHFL.BFLY PT, R5, R10, 0x10, 0x1f ;  /* 0x0e001f000a057f89 */ /* 0x001e2200000e0000 */
[----:B------:R-:W-:-:S02]  /*1350*/  FSETP.NAN.AND P1, PT, R10, R10, PT ;  /* 0x0000000a0a00720b */ /* 0x000fc40003f28000 */
[----:B0-----:R-:W-:-:S04]  /*1360*/  FSETP.GT.AND P0, PT, R10, R5, PT ;  /* 0x000000050a00720b */ /* 0x001fc80003f04000 */
[----:B------:R-:W-:-:S04]  /*1370*/  FSEL R5, R10, R5, P0 ;  /* 0x000000050a057208 */ /* 0x000fc80000000000 */
[----:B------:R-:W-:Y:S01]  /*1380*/  FSEL R5, R10, R5, P1 ;  /* 0x000000050a057208 */ /* 0x000fe20000800000 */
[----:B------:R-:W-:-:S03]  /*1390*/  IMAD R10, R2, 0x3c00, R3 ;  /* 0x00003c00020a7824 */ /* 0x000fc600078e0203 */
[C---:B------:R-:W-:Y:S01]  /*13a0*/  FSETP.NAN.AND P1, PT, R5.reuse, R5, PT ;  /* 0x000000050500720b */ /* 0x040fe20003f28000 */
[----:B------:R-:W0:Y:S02]  /*13b0*/  SHFL.BFLY PT, R6, R5, 0x8, 0x1f ;  /* 0x0d001f0005067f89 */ /* 0x000e2400000e0000 */
[----:B0-----:R-:W-:-:S13]  /*13c0*/  FSETP.GT.AND P0, PT, R5, R6, PT ;  /* 0x000000060500720b */ /* 0x001fda0003f04000 */
[----:B------:R-:W-:-:S04]  /*13d0*/  @!P0 FSEL R5, R5, R6, P1 ;  /* 0x0000000605058208 */ /* 0x000fc80000800000 */
        /* <DEDUP_REMOVED lines=11> */
[----:B------:R-:W-:Y:S02]  /*1490*/  @!P0 SEL R5, R5, R4, P1 ;  /* 0x0000000405058207 */ /* 0x000fe40000800000 */
[----:B------:R-:W-:-:S03]  /*14a0*/  FSETP.GE.AND P0, PT, R0, RZ, PT ;  /* 0x000000ff0000720b */ /* 0x000fc60003f06000 */
[----:B------:R-:W-:Y:S01]  /*14b0*/  @P3 STS [R12.X4], R5 ;  /* 0x000000050c003388 */ /* 0x000fe20000004800 */
[----:B------:R-:W-:-:S03]  /*14c0*/  FSEL R4, R0, RZ, !P0 ;  /* 0x000000ff00047208 */ /* 0x000fc60004000000 */
[----:B------:R-:W-:Y:S02]  /*14d0*/  BAR.SYNC.DEFER_BLOCKING 0x0 ;  /* 0x0000000000007b1d */ /* 0x000fe40000010000 */
[----:B------:R-:W-:-:S05]  /*14e0*/  FADD R4, RZ, -R4 ;  /* 0x80000004ff047221 */ /* 0x000fca0000000000 */
[----:B------:R-:W-:Y:S01]  /*14f0*/  FSETP.NAN.AND P1, PT, R4, R4, PT ;  /* 0x000000040400720b */ /* 0x000fe20003f28000 */
[----:B------:R-:W0:Y:S02]  /*1500*/  LDS R7, [RZ] ;  /* 0x00000000ff077984 */ /* 0x000e240000000800 */
[C---:B0-----:R-:W-:Y:S02]  /*1510*/  FSETP.GTU.AND P0, PT, R7.reuse, RZ, PT ;  /* 0x000000ff0700720b */ /* 0x041fe40003f0c000 */
[C---:B------:R-:W-:Y:S02]  /*1520*/  F2FP.BF16.PACK_AB R0, R7.reuse, R0 ;  /* 0x000000000700723e */ /* 0x040fe400000010ff */
[----:B------:R-:W-:Y:S01]  /*1530*/  FSEL R11, R7, RZ, P0 ;  /* 0x000000ff070b7208 */ /* 0x000fe20000000000 */
[----:B------:R-:W-:Y:S01]  /*1540*/  IMAD.WIDE R6, R2, R13, c[0x0][0x178] ;  /* 0x00005e0002067625 */ /* 0x000fe200078e020d */
[----:B------:R-:W-:Y:S02]  /*1550*/  PRMT R15, R0, 0x7610, R15 ;  /* 0x00007610000f7816 */ /* 0x000fe4000000000f */
[----:B------:R-:W-:-:S02]  /*1560*/  FSETP.GT.AND P0, PT, R4, R11, PT ;  /* 0x0000000b0400720b */ /* 0x000fc40003f04000 */
[----:B------:R-:W-:Y:S01]  /*1570*/  PRMT R16, R0, 0x7632, R16 ;  /* 0x0000763200107816 */ /* 0x000fe20000000010 */
[----:B------:R-:W-:Y:S01]  /*1580*/  IMAD.MOV.U32 R0, RZ, RZ, 0x3f800000 ;  /* 0x3f800000ff007424 */ /* 0x000fe200078e00ff */
[----:B------:R-:W-:-:S05]  /*1590*/  @!P1 FSEL R4, R4, R11, P0 ;  /* 0x0000000b04049208 */ /* 0x000fca0000000000 */
[----:B------:R-:W-:Y:S01]  /*15a0*/  FMUL R14, R4, 0.0078740157186985015869 ;  /* 0x3c010204040e7820 */ /* 0x000fe20000400000 */
[----:B------:R-:W-:-:S04]  /*15b0*/  IMAD.WIDE R4, R2, R13, c[0x0][0x170] ;  /* 0x00005c0002047625 */ /* 0x000fc800078e020d */
[C---:B------:R-:W-:Y:S02]  /*15c0*/  FSETP.GT.AND P0, PT, R14.reuse, 9.9999997473787516356e-06, PT ;  /* 0x3727c5ac0e00780b */ /* 0x040fe40003f04000 */
[----:B------:R-:W-:-:S11]  /*15d0*/  FSETP.NAN.AND P1, PT, R14, R14, PT ;  /* 0x0000000e0e00720b */ /* 0x000fd60003f28000 */
[----:B------:R-:W-:Y:S02]  /*15e0*/  @!P0 FSEL R14, R14, 9.9999997473787516356e-06, P1 ;  /* 0x3727c5ac0e0e8808 */ /* 0x000fe40000800000 */
[----:B------:R-:W-:Y:S02]  /*15f0*/  LOP3.LUT P0, RZ, R12, 0x3ff, RZ, 0xc0, !PT ;  /* 0x000003ff0cff7812 */ /* 0x000fe4000780c0ff */
[----:B------:R-:W-:Y:S01]  /*1600*/  FSETP.GT.AND P1, PT, |R14|, 8.50705917302346158658e+37, PT ;  /* 0x7e8000000e00780b */ /* 0x000fe20003f24200 */
[----:B------:R-:W-:Y:S01]  /*1610*/  CS2R R12, SRZ ;  /* 0x00000000000c7805 */ /* 0x000fe2000001ff00 */
[----:B------:R-:W-:Y:S02]  /*1620*/  ISETP.LT.AND P0, PT, R2, 0x1010, !P0 ;  /* 0x000010100200780c */ /* 0x000fe40004701270 */
[----:B------:R-:W-:Y:S02]  /*1630*/  FSETP.GEU.AND P3, PT, |R14|, 1.175494350822287508e-38, PT ;  /* 0x008000000e00780b */ /* 0x000fe40003f6e200 */
[----:B------:R-:W-:-:S07]  /*1640*/  FSEL R0, R0, 0.25, !P1 ;  /* 0x3e80000000007808 */ /* 0x000fce0004800000 */
[----:B------:R-:W-:Y:S02]  /*1650*/  @P1 FMUL R14, R14, 0.25 ;  /* 0x3e8000000e0e1820 */ /* 0x000fe40000400000 */
[----:B------:R0:W-:Y:S02]  /*1660*/  @P0 STG.E.U16 [R4.64], R15 ;  /* 0x0000000f04000986 */ /* 0x0001e4000c101504 */
[----:B------:R-:W-:Y:S01]  /*1670*/  @!P3 FMUL R14, R14, 16777216 ;  /* 0x4b8000000e0eb820 */ /* 0x000fe20000400000 */
[----:B------:R-:W-:Y:S01]  /*1680*/  @!P3 FMUL R0, R0, 16777216 ;  /* 0x4b8000000000b820 */ /* 0x000fe20000400000 */
[----:B------:R0:W-:Y:S02]  /*1690*/  @P0 STG.E.U16 [R6.64], R16 ;  /* 0x0000001006000986 */ /* 0x0001e4000c101504 */
[----:B------:R-:W1:Y:S02]  /*16a0*/  MUFU.RCP R11, R14 ;  /* 0x0000000e000b7308 */ /* 0x000e640000001000 */
[----:B01----:R-:W-:-:S06]  /*16b0*/  FMUL R11, R11, R0 ;  /* 0x000000000b0b7220 */ /* 0x003fcc0000400000 */
.L_x_25:
        /* <DEDUP_REMOVED lines=8> */
[----:B------:R-:W-:-:S02]  /*1740*/  IMAD.WIDE R18, R18, R19, c[0x0][0x168] ;  /* 0x00005a0012127625 */ /* 0x000fc400078e0213 */
[----:B------:R-:W-:-:S04]  /*1750*/  ISETP.LT.U32.AND.EX P0, PT, R14, RZ, !P2, P0 ;  /* 0x000000ff0e00720c */ /* 0x000fc80005701100 */
[----:B------:R-:W-:-:S13]  /*1760*/  ISETP.GT.U32.AND.EX P1, PT, R14, RZ, P0, P1 ;  /* 0x000000ff0e00720c */ /* 0x000fda0000724110 */
[----:B------:R-:W2:Y:S01]  /*1770*/  @P1 LDG.E.EL.128 R4, [R18.64] ;  /* 0x0000000412041981 */ /* 0x000ea2000c2e1d00 */
        /* <DEDUP_REMOVED lines=9> */
[----:B--2---:R-:W-:-:S04]  /*1810*/  FMUL R21, R4, R4 ;  /* 0x0000000404157220 */ /* 0x004fc80000400000 */
[----:B------:R-:W-:-:S04]  /*1820*/  FMUL R21, R21, R4 ;  /* 0x0000000415157220 */ /* 0x000fc80000400000 */
[----:B------:R-:W-:-:S04]  /*1830*/  FFMA R21, R21, 0.044714998453855514526, R4 ;  /* 0x3d37271315157823 */ /* 0x000fc80000000004 */
[----:B------:R-:W-:-:S04]  /*1840*/  FMUL R21, R21, 0.79788458347320556641 ;  /* 0x3f4c422a15157820 */ /* 0x000fc80000400000 */
[----:B------:R-:W-:-:S05]  /*1850*/  FADD.FTZ R18, |R21|, -RZ ;  /* 0x800000ff15127221 */ /* 0x000fca0000010200 */
[----:B------:R-:W-:-:S13]  /*1860*/  FSETP.GE.AND P3, PT, R18, 0.60000002384185791016, PT ;  /* 0x3f19999a1200780b */ /* 0x000fda0003f66000 */
[----:B------:R-:W-:Y:S05]  /*1870*/  @!P3 BRA `(.L_x_14) ;  /* 0x000000a00000b947 */ /* 0x000fea0003800000 */
[C---:B0-----:R-:W-:Y:S01]  /*1880*/  FMUL R0, R18.reuse, 2.8853900432586669922 ;  /* 0x4038aa3b12007820 */ /* 0x041fe20000400000 */
        /* <DEDUP_REMOVED lines=9> */
.L_x_14:
[----:B0-----:R-:W-:Y:S01]  /*1920*/  IMAD.MOV.U32 R0, RZ, RZ, 0x3c80f082 ;  /* 0x3c80f082ff007424 */ /* 0x001fe200078e00ff */
[----:B------:R-:W-:-:S04]  /*1930*/  FMUL R17, R21, R21 ;  /* 0x0000001515117220 */ /* 0x000fc80000400000 */
[----:B------:R-:W-:-:S04]  /*1940*/  FFMA.FTZ R0, R17, R0, -0.052303962409496307373 ;  /* 0xbd563cae11007423 */ /* 0x000fc80000010000 */
[----:B------:R-:W-:-:S04]  /*1950*/  FFMA.FTZ R0, R17, R0, 0.1331529766321182251 ;  /* 0x3e08594111007423 */ /* 0x000fc80000010000 */
[----:B------:R-:W-:-:S04]  /*1960*/  FFMA.FTZ R0, R17, R0, -0.33332768082618713379 ;  /* 0xbeaaa9ed11007423 */ /* 0x000fc80000010000 */
[----:B------:R-:W-:-:S04]  /*1970*/  FFMA.FTZ R0, R17, R0, RZ ;  /* 0x0000000011007223 */ /* 0x000fc800000100ff */
[----:B------:R-:W-:Y:S02]  /*1980*/  FFMA.FTZ R16, R21, R0, R21 ;  /* 0x0000000015107223 */ /* 0x000fe40000010015 */
.L_x_15:
[----:B------:R-:W-:Y:S05]  /*1990*/  BSYNC B0 ;  /* 0x0000000000007941 */ /* 0x000fea0003800000 */
.L_x_13:
        /* <DEDUP_REMOVED lines=23> */
.L_x_17:
[----:B------:R-:W-:Y:S01]  /*1b10*/  IMAD.MOV.U32 R0, RZ, RZ, 0x3c80f082 ;  /* 0x3c80f082ff007424 */ /* 0x000fe200078e00ff */
[----:B------:R-:W-:-:S04]  /*1b20*/  FMUL R17, R21, R21 ;  /* 0x0000001515117220 */ /* 0x000fc80000400000 */
[----:B------:R-:W-:-:S04]  /*1b30*/  FFMA.FTZ R0, R17, R0, -0.052303962409496307373 ;  /* 0xbd563cae11007423 */ /* 0x000fc80000010000 */
[----:B------:R-:W-:-:S04]  /*1b40*/  FFMA.FTZ R0, R17, R0, 0.1331529766321182251 ;  /* 0x3e08594111007423 */ /* 0x000fc80000010000 */
[----:B------:R-:W-:-:S04]  /*1b50*/  FFMA.FTZ R0, R17, R0, -0.33332768082618713379 ;  /* 0xbeaaa9ed11007423 */ /* 0x000fc80000010000 */
[----:B------:R-:W-:-:S04]  /*1b60*/  FFMA.FTZ R0, R17, R0, RZ ;  /* 0x0000000011007223 */ /* 0x000fc800000100ff */
[----:B------:R-:W-:Y:S02]  /*1b70*/  FFMA.FTZ R17, R21, R0, R21 ;  /* 0x0000000015117223 */ /* 0x000fe40000010015 */
.L_x_18:
[----:B------:R-:W-:Y:S05]  /*1b80*/  BSYNC B0 ;  /* 0x0000000000007941 */ /* 0x000fea0003800000 */
.L_x_16:
        /* <DEDUP_REMOVED lines=16> */
.L_x_20:
[----:B------:R-:W-:Y:S01]  /*1c90*/  IMAD.MOV.U32 R0, RZ, RZ, 0x3c80f082 ;  /* 0x3c80f082ff007424 */ /* 0x000fe200078e00ff */
[----:B------:R-:W-:-:S04]  /*1ca0*/  FMUL R19, R21, R21 ;  /* 0x0000001515137220 */ /* 0x000fc80000400000 */
[----:B------:R-:W-:-:S04]  /*1cb0*/  FFMA.FTZ R0, R19, R0, -0.052303962409496307373 ;  /* 0xbd563cae13007423 */ /* 0x000fc80000010000 */
[----:B------:R-:W-:-:S04]  /*1cc0*/  FFMA.FTZ R0, R19, R0, 0.1331529766321182251 ;  /* 0x3e08594113007423 */ /* 0x000fc80000010000 */
[----:B------:R-:W-:-:S04]  /*1cd0*/  FFMA.FTZ R0, R19, R0, -0.33332768082618713379 ;  /* 0xbeaaa9ed13007423 */ /* 0x000fc80000010000 */
[----:B------:R-:W-:-:S04]  /*1ce0*/  FFMA.FTZ R0, R19, R0, RZ ;  /* 0x0000000013007223 */ /* 0x000fc800000100ff */
[----:B------:R-:W-:Y:S02]  /*1cf0*/  FFMA.FTZ R18, R21, R0, R21 ;  /* 0x0000000015127223 */ /* 0x000fe40000010015 */
.L_x_21:
[----:B------:R-:W-:Y:S05]  /*1d00*/  BSYNC B0 ;  /* 0x0000000000007941 */ /* 0x000fea0003800000 */
.L_x_19:
[----:B------:R-:W-:Y:S01]  /*1d10*/  FMUL R23, R20, 0.79788458347320556641 ;  /* 0x3f4c422a14177820 */ /* 0x000fe20000400000 */
[----:B------:R-:W-:Y:S01]  /*1d20*/  FMUL R19, R4, 0.5 ;  /* 0x3f00000004137820 */ /* 0x000fe20000400000 */
[----:B-----5:R-:W-:Y:S01]  /*1d30*/  PRMT R0, R14, 0x7632, R0 ;  /* 0x000076320e007816 */ /* 0x020fe20000000000 */
[----:B------:R-:W-:Y:S01]  /*1d40*/  BSSY B0, `(.L_x_22) ;  /* 0x000001d000007945 */ /* 0x000fe20003800000 */
[----:B------:R-:W-:Y:S01]  /*1d50*/  FADD.FTZ R25, |R23|, -RZ ;  /* 0x800000ff17197221 */ /* 0x000fe20000010200 */
[----:B------:R-:W-:Y:S01]  /*1d60*/  PRMT R4, R15, 0x7632, R4 ;  /* 0x000076320f047816 */ /* 0x000fe20000000004 */
[----:B------:R-:W-:Y:S01]  /*1d70*/  FMUL R21, R6, 0.5 ;  /* 0x3f00000006157820 */ /* 0x000fe20000400000 */
[----:B------:R-:W-:Y:S01]  /*1d80*/  FMUL R24, R5, 0.5 ;  /* 0x3f00000005187820 */ /* 0x000fe20000400000 */
[----:B------:R-:W-:Y:S01]  /*1d90*/  FMUL R7, R7, 0.5 ;  /* 0x3f00000007077820 */ /* 0x000fe20000400000 */
[----:B------:R-:W-:Y:S01]  /*1da0*/  FSETP.GE.AND P3, PT, R25, 0.60000002384185791016, PT ;  /* 0x3f19999a1900780b */ /* 0x000fe20003f66000 */
[----:B------:R-:W-:-:S02]  /*1db0*/  IMAD.U32 R14, R14, 0x10000, RZ ;  /* 0x000100000e0e7824 */ /* 0x000fc400078e00ff */
[----:B------:R-:W-:Y:S02]  /*1dc0*/  IMAD.U32 R22, R15, 0x10000, RZ ;  /* 0x000100000f167824 */ /* 0x000fe400078e00ff */
[----:B------:R-:W-:Y:S02]  /*1dd0*/  IMAD.U32 R20, R0, 0x10000, RZ ;  /* 0x0001000000147824 */ /* 0x000fe400078e00ff */
[----:B------:R-:W-:-:S06]  /*1de0*/  IMAD.U32 R6, R4, 0x10000, RZ ;  /* 0x0001000004067824 */ /* 0x000fcc00078e00ff */
        /* <DEDUP_REMOVED lines=11> */
.L_x_23:
[----:B------:R-:W-:Y:S01]  /*1ea0*/  IMAD.MOV.U32 R0, RZ, RZ, 0x3c80f082 ;  /* 0x3c80f082ff007424 */ /* 0x000fe200078e00ff */
[----:B------:R-:W-:-:S04]  /*1eb0*/  FMUL R5, R23, R23 ;  /* 0x0000001717057220 */ /* 0x000fc80000400000 */
[----:B------:R-:W-:-:S04]  /*1ec0*/  FFMA.FTZ R0, R5, R0, -0.052303962409496307373 ;  /* 0xbd563cae05007423 */ /* 0x000fc80000010000 */
[----:B------:R-:W-:-:S04]  /*1ed0*/  FFMA.FTZ R0, R5, R0, 0.1331529766321182251 ;  /* 0x3e08594105007423 */ /* 0x000fc80000010000 */
[----:B------:R-:W-:-:S04]  /*1ee0*/  FFMA.FTZ R0, R5, R0, -0.33332768082618713379 ;  /* 0xbeaaa9ed05007423 */ /* 0x000fc80000010000 */
[----:B------:R-:W-:-:S04]  /*1ef0*/  FFMA.FTZ R0, R5, R0, RZ ;  /* 0x0000000005007223 */ /* 0x000fc800000100ff */
[----:B------:R-:W-:Y:S02]  /*1f00*/  FFMA.FTZ R0, R0, R23, R23 ;  /* 0x0000001700007223 */ /* 0x000fe40000010017 */
.L_x_24:
[----:B------:R-:W-:Y:S05]  /*1f10*/  BSYNC B0 ;  /* 0x0000000000007941 */ /* 0x000fea0003800000 */
.L_x_22:
[----:B------:R-:W-:Y:S01]  /*1f20*/  FADD R0, R0, 1 ;  /* 0x3f80000000007421 */ /* 0x000fe20000000000 */
[----:B------:R-:W-:Y:S01]  /*1f30*/  FADD R18, R18, 1 ;  /* 0x3f80000012127421 */ /* 0x000fe20000000000 */
[----:B------:R-:W-:Y:S01]  /*1f40*/  FADD R17, R17, 1 ;  /* 0x3f80000011117421 */ /* 0x000fe20000000000 */
[----:B------:R-:W-:Y:S01]  /*1f50*/  FADD R16, R16, 1 ;  /* 0x3f80000010107421 */ /* 0x000fe20000000000 */
[----:B------:R-:W-:Y:S01]  /*1f60*/  @P1 FMUL R6, R0, R7 ;  /* 0x0000000700061220 */ /* 0x000fe20000400000 */
[----:B------:R-:W-:Y:S01]  /*1f70*/  @P1 FMUL R22, R18, R21 ;  /* 0x0000001512161220 */ /* 0x000fe20000400000 */
[----:B------:R-:W-:Y:S01]  /*1f80*/  @P1 FMUL R20, R17, R24 ;  /* 0x0000001811141220 */ /* 0x000fe20000400000 */
[----:B------:R-:W-:Y:S01]  /*1f90*/  @P1 FMUL R14, R16, R19 ;  /* 0x00000013100e1220 */ /* 0x000fe20000400000 */
[C---:B------:R-:W-:Y:S01]  /*1fa0*/  FMUL R6, R11.reuse, R6 ;  /* 0x000000060b067220 */ /* 0x040fe20000400000 */
[C---:B------:R-:W-:Y:S01]  /*1fb0*/  FMUL R5, R11.reuse, R22 ;  /* 0x000000160b057220 */ /* 0x040fe20000400000 */
[C---:B------:R-:W-:Y:S01]  /*1fc0*/  FMUL R4, R11.reuse, R20 ;  /* 0x000000140b047220 */ /* 0x040fe20000400000 */
[----:B------:R-:W-:-:S03]  /*1fd0*/  FMUL R0, R11, R14 ;  /* 0x0000000e0b007220 */ /* 0x000fc60000400000 */
[----:B------:R-:W0:Y:S08]  /*1fe0*/  FRND R6, R6 ;  /* 0x0000000600067307 */ /* 0x000e300000201000 */
[----:B------:R-:W1:Y:S08]  /*1ff0*/  FRND R5, R5 ;  /* 0x0000000500057307 */ /* 0x000e700000201000 */
[----:B------:R-:W2:Y:S01]  /*2000*/  FRND R4, R4 ;  /* 0x0000000400047307 */ /* 0x000ea20000201000 */
[----:B0-----:R-:W-:-:S02]  /*2010*/  FSETP.GT.AND P3, PT, R6, -127, PT ;  /* 0xc2fe00000600780b */ /* 0x001fc40003f64000 */
[----:B------:R-:W-:-:S05]  /*2020*/  FSETP.NAN.AND P5, PT, R6, R6, PT ;  /* 0x000000060600720b */ /* 0x000fca0003fa8000 */
[----:B------:R-:W0:Y:S01]  /*2030*/  FRND R0, R0 ;  /* 0x0000000000007307 */ /* 0x000e220000201000 */
[----:B-1----:R-:W-:-:S05]  /*2040*/  FSETP.GT.AND P4, PT, R5, -127, PT ;  /* 0xc2fe00000500780b */ /* 0x002fca0003f84000 */
[----:B------:R-:W-:Y:S02]  /*2050*/  @!P3 FSEL R6, R6, -127, P5 ;  /* 0xc2fe00000606b808 */ /* 0x000fe40002800000 */
[----:B--2---:R-:W-:Y:S02]  /*2060*/  FSETP.GT.AND P1, PT, R4, -127, PT ;  /* 0xc2fe00000400780b */ /* 0x004fe40003f24000 */
[C---:B------:R-:W-:Y:S01]  /*2070*/  FSETP.NAN.AND P5, PT, R5.reuse, R5, PT ;  /* 0x000000050500720b */ /* 0x040fe20003fa8000 */
[----:B------:R-:W1:Y:S01]  /*2080*/  F2I.S16.TRUNC.NTZ R15, R6 ;  /* 0x00000006000f7305 */ /* 0x000e62000020e900 */
[----:B------:R-:W-:Y:S02]  /*2090*/  FSETP.NAN.AND P6, PT, R6, R6, PT ;  /* 0x000000060600720b */ /* 0x000fe40003fc8000 */
[----:B------:R-:W-:Y:S02]  /*20a0*/  @!P4 FSEL R5, R5, -127, P5 ;  /* 0xc2fe00000505c808 */ /* 0x000fe40002800000 */
[----:B0-----:R-:W-:-:S02]  /*20b0*/  FSETP.GT.AND P3, PT, R0, -127, PT ;  /* 0xc2fe00000000780b */ /* 0x001fc40003f64000 */
[C---:B------:R-:W-:Y:S01]  /*20c0*/  FSETP.NAN.AND P4, PT, R4.reuse, R4, PT ;  /* 0x000000040400720b */ /* 0x040fe20003f88000 */
[----:B------:R-:W0:Y:S01]  /*20d0*/  F2I.S16.TRUNC.NTZ R16, R5 ;  /* 0x0000000500107305 */ /* 0x000e22000020e900 */
[----:B------:R-:W-:Y:S02]  /*20e0*/  FSETP.GEU.AND P5, PT, R5, 127, PT ;  /* 0x42fe00000500780b */ /* 0x000fe40003fae000 */
[----:B------:R-:W-:Y:S02]  /*20f0*/  @!P1 FSEL R4, R4, -127, P4 ;  /* 0xc2fe000004049808 */ /* 0x000fe40002000000 */
[----:B------:R-:W-:Y:S02]  /*2100*/  FSETP.NAN.AND P4, PT, R0, R0, PT ;  /* 0x000000000000720b */ /* 0x000fe40003f88000 */
[----:B------:R-:W-:Y:S01]  /*2110*/  FSETP.GEU.AND P1, PT, R6, 127, PT ;  /* 0x42fe00000600780b */ /* 0x000fe20003f2e000 */
[----:B------:R-:W2:Y:S01]  /*2120*/  F2I.S16.TRUNC.NTZ R7, R4 ;  /* 0x0000000400077305 */ /* 0x000ea2000020e900 */
[----:B-1----:R-:W-:-:S02]  /*2130*/  LOP3.LUT R15, R15, 0xffff, RZ, 0xc0, !PT ;  /* 0x0000ffff0f0f7812 */ /* 0x002fc400078ec0ff */
[----:B------:R-:W-:Y:S02]  /*2140*/  @!P3 FSEL R0, R0, -127, P4 ;  /* 0xc2fe00000000b808 */ /* 0x000fe40002000000 */
[----:B------:R-:W-:Y:S02]  /*2150*/  FSETP.GEU.AND P4, PT, R4, 127, PT ;  /* 0x42fe00000400780b */ /* 0x000fe40003f8e000 */
[----:B------:R-:W-:Y:S01]  /*2160*/  FSETP.GEU.AND P3, PT, R0, 127, PT ;  /* 0x42fe00000000780b */ /* 0x000fe20003f6e000 */
[----:B------:R1:W3:Y:S01]  /*2170*/  F2I.S16.TRUNC.NTZ R14, R0 ;  /* 0x00000000000e7305 */ /* 0x0002e2000020e900 */
[----:B0-----:R-:W-:-:S03]  /*2180*/  LOP3.LUT R16, R16, 0xffff, RZ, 0xc0, !PT ;  /* 0x0000ffff10107812 */ /* 0x001fc600078ec0ff */
[----:B------:R-:W-:Y:S02]  /*2190*/  @P1 SEL R15, R15, 0x7f, P6 ;  /* 0x0000007f0f0f1807 */ /* 0x000fe40003000000 */
[----:B------:R-:W-:Y:S02]  /*21a0*/  FSETP.NAN.AND P6, PT, R5, R5, PT ;  /* 0x000000050500720b */ /* 0x000fe40003fc8000 */
[----:B------:R-:W-:Y:S02]  /*21b0*/  FSETP.NAN.AND P1, PT, R4, R4, PT ;  /* 0x000000040400720b */ /* 0x000fe40003f28000 */
[----:B------:R-:W-:Y:S02]  /*21c0*/  @P5 SEL R16, R16, 0x7f, P6 ;  /* 0x0000007f10105807 */ /* 0x000fe40003000000 */
[----:B------:R-:W-:Y:S01]  /*21d0*/  FSETP.NAN.AND P5, PT, R0, R0, PT ;  /* 0x000000000000720b */ /* 0x000fe20003fa8000 */
[----:B-1----:R-:W-:Y:S01]  /*21e0*/  IMAD.IADD R0, R12, 0x1, R10 ;  /* 0x000000010c007824 */ /* 0x002fe200078e020a */
[----:B--2---:R-:W-:-:S02]  /*21f0*/  LOP3.LUT R7, R7, 0xffff, RZ, 0xc0, !PT ;  /* 0x0000ffff07077812 */ /* 0x004fc400078ec0ff */
[----:B---3--:R-:W-:Y:S02]  /*2200*/  LOP3.LUT R14, R14, 0xffff, RZ, 0xc0, !PT ;  /* 0x0000ffff0e0e7812 */ /* 0x008fe400078ec0ff */
[----:B------:R-:W-:Y:S02]  /*2210*/  @P4 SEL R7, R7, 0x7f, P1 ;  /* 0x0000007f07074807 */ /* 0x000fe40000800000 */
[----:B------:R-:W-:Y:S02]  /*2220*/  @P3 SEL R14, R14, 0x7f, P5 ;  /* 0x0000007f0e0e3807 */ /* 0x000fe40002800000 */
[----:B------:R-:W-:Y:S02]  /*2230*/  PRMT R15, R16, 0x3340, R15 ;  /* 0x00003340100f7816 */ /* 0x000fe4000000000f */
[----:B------:R-:W-:Y:S02]  /*2240*/  IADD3 R4, P1, R0, c[0x0][0x180], RZ ;  /* 0x0000600000047a10 */ /* 0x000fe40007f3e0ff */
[----:B------:R-:W-:-:S02]  /*2250*/  PRMT R14, R14, 0x3340, R7 ;  /* 0x000033400e0e7816 */ /* 0x000fc40000000007 */
[----:B------:R-:W-:Y:S02]  /*2260*/  LEA.HI.X.SX32 R5, R0, c[0x0][0x184], 0x1, P1 ;  /* 0x0000610000057a11 */ /* 0x000fe400008f0eff */
[----:B------:R-:W-:-:S05]  /*2270*/  PRMT R15, R14, 0x5410, R15 ;  /* 0x000054100e0f7816 */ /* 0x000fca000000000f */
[----:B------:R0:W-:Y:S01]  /*2280*/  @P0 STG.E [R4.64], R15 ;  /* 0x0000000f04000986 */ /* 0x0001e2000c101904 */
[C---:B------:R-:W-:Y:S02]  /*2290*/  ISETP.GE.U32.AND P0, PT, R12.reuse, 0x2c00, PT ;  /* 0x00002c000c00780c */ /* 0x040fe40003f06070 */
[----:B------:R-:W-:Y:S02]  /*22a0*/  IADD3 R12, P1, R12, 0x1000, RZ ;  /* 0x000010000c0c7810 */ /* 0x000fe40007f3e0ff */
[----:B------:R-:W-:-:S03]  /*22b0*/  ISETP.GE.U32.AND.EX P0, PT, R13, RZ, PT, P0 ;  /* 0x000000ff0d00720c */ /* 0x000fc60003f06100 */
[----:B------:R-:W-:-:S10]  /*22c0*/  IMAD.X R13, RZ, RZ, R13, P1 ;  /* 0x000000ffff0d7224 */ /* 0x000fd400008e060d */
[----:B------:R-:W-:Y:S05]  /*22d0*/  @P0 EXIT ;  /* 0x000000000000094d */ /* 0x000fea0003800000 */
[----:B0-----:R-:W-:Y:S05]  /*22e0*/  BRA `(.L_x_25) ;  /* 0xfffff3d000007947 */ /* 0x001fea000383ffff */
.L_x_26:
[----:B------:R-:W-:-:S00]  /*22f0*/  BRA `(.L_x_26) ;  /* 0xfffffff000007947 */ /* 0x000fc0000383ffff */
[----:B------:R-:W-:-:S00]  /*2300*/  NOP ;  /* 0x0000000000007918 */ /* 0x000fc00000000000 */
[----:B------:R-:W-:-:S00]  /*2310*/  NOP ;  /* 0x0000000000007918 */ /* 0x000fc00000000000 */
[----:B------:R-:W-:-:S00]  /*2320*/  NOP ;  /* 0x0000000000007918 */ /* 0x000fc00000000000 */
[----:B------:R-:W-:-:S00]  /*2330*/  NOP ;  /* 0x0000000000007918 */ /* 0x000fc00000000000 */
[----:B------:R-:W-:-:S00]  /*2340*/  NOP ;  /* 0x0000000000007918 */ /* 0x000fc00000000000 */
[----:B------:R-:W-:-:S00]  /*2350*/  NOP ;  /* 0x0000000000007918 */ /* 0x000fc00000000000 */
[----:B------:R-:W-:-:S00]  /*2360*/  NOP ;  /* 0x0000000000007918 */ /* 0x000fc00000000000 */
[----:B------:R-:W-:-:S00]  /*2370*/  NOP ;  /* 0x0000000000007918 */ /* 0x000fc00000000000 */
.L_x_27:


//--------------------- .nv.global.init           --------------------------
	.section	.nv.global.init,"aw",@progbits
.nv.global.init:
	.type		_$_str,@object
	.size		_$_str,(.L_0 - _$_str)
_$_str:
        /*0000*/ 	.byte	0x5f, 0x5f, 0x43, 0x55, 0x44, 0x41, 0x5f, 0x46, 0x54, 0x5a, 0x00
.L_0:


//--------------------- .nv.shared.triton_red_fused__to_copy_add_amax_amin_cat_clamp_mul_reciprocal_7 --------------------------
	.section	.nv.shared.triton_red_fused__to_copy_add_amax_amin_cat_clamp_mul_reciprocal_7,"aw",@nobits
	.sectionflags	@""
	.align	16
